// auto-generated by cutlass_sweep.gemm — config: {"arch": "sm_90", "cluster_m": 2, "cluster_n": 1, "dtype": "bf16", "dtype_b": "bf16", "layout": "nt", "stages": 0, "tile_k": 64, "tile_m": 128, "tile_n": 256}
#include "cutlass/cutlass.h"
#include "cutlass/gemm/collective/collective_builder.hpp"
#include "cutlass/gemm/device/gemm_universal_adapter.h"
#include "cutlass/gemm/kernel/gemm_universal.hpp"
#include "cutlass/epilogue/collective/collective_builder.hpp"

using ElemA = cutlass::bfloat16_t;
using ElemB = cutlass::bfloat16_t;
using ElemCD = cutlass::bfloat16_t;
using Acc  = float;
using TileShape    = cute::Shape<cute::_128, cute::_256, cute::_64>;
using ClusterShape = cute::Shape<cute::_2, cute::_1, cute::_1>;

using CollectiveEpilogue = typename cutlass::epilogue::collective::CollectiveBuilder<
    cutlass::arch::Sm90, cutlass::arch::OpClassTensorOp,
    TileShape, ClusterShape,
    cutlass::epilogue::collective::EpilogueTileAuto,
    Acc, Acc,
    ElemCD, cutlass::layout::RowMajor, 128 / cutlass::sizeof_bits<ElemCD>::value,
    ElemCD, cutlass::layout::RowMajor, 128 / cutlass::sizeof_bits<ElemCD>::value,
    cutlass::epilogue::collective::EpilogueScheduleAuto
  >::CollectiveOp;

using CollectiveMainloop = typename cutlass::gemm::collective::CollectiveBuilder<
    cutlass::arch::Sm90, cutlass::arch::OpClassTensorOp,
    ElemA, cutlass::layout::RowMajor, 128 / cutlass::sizeof_bits<ElemA>::value,
    ElemB, cutlass::layout::ColumnMajor, 128 / cutlass::sizeof_bits<ElemB>::value,
    Acc,
    TileShape, ClusterShape,
    cutlass::gemm::collective::StageCountAutoCarveout<static_cast<int>(sizeof(typename CollectiveEpilogue::SharedStorage))>,
    cutlass::gemm::collective::KernelScheduleAuto
  >::CollectiveOp;

using GemmKernel = cutlass::gemm::kernel::GemmUniversal<
    cute::Shape<int,int,int,int>,
    CollectiveMainloop,
    CollectiveEpilogue
>;
using Gemm = cutlass::gemm::device::GemmUniversalAdapter<GemmKernel>;

// Force the device kernel symbol into the cubin without needing a host main.
auto* _anchor = &cutlass::device_kernel<GemmKernel>;


// ===== COMPILED SASS (sm_90a) =====

	.target	sm_90a

	.elftype	@"ET_EXEC"


//--------------------- .note.nv.tkinfo           --------------------------
	.section	.note.nv.tkinfo,"",@"SHT_NOTE"
	.sectionflags	@"SHF_NOTE_NV_TKINFO"
	.tkinfo
        /*0018*/ 	.word	0x00000002
        /*0030*/ 	.string	""
        /*0030*/ 	.string	"ptxas"
        /*0030*/ 	.string	"Cuda compilation tools, release 13.0, V13.0.88"
        /*0030*/ 	.string	"Build cuda_13.0.r13.0/compiler.36424714_0"
        /*0030*/ 	.string	"-arch sm_90a -m 64 "



//--------------------- .note.nv.cuinfo           --------------------------
	.section	.note.nv.cuinfo,"",@"SHT_NOTE"
	.sectionflags	@"SHF_NOTE_NV_CUINFO"
        /*0018*/ 	.short	0x0002
        /*001a*/ 	.short	0x005a
        /*001c*/ 	.short	0x0082
	.zero		2


//--------------------- .nv.info                  --------------------------
	.section	.nv.info,"",@"SHT_CUDA_INFO"
	.align	4


	//----- nvinfo : EIATTR_REGCOUNT
	.align		4
        /*0000*/ 	.byte	0x04, 0x2f
        /*0002*/ 	.short	(.L_15 - .L_14)
	.align		4
.L_14:
        /*0004*/ 	.word	index@(_ZN7cutlass13device_kernelINS_4gemm6kernel13GemmUniversalIN4cute5tupleIJiiiiEEENS1_10collective13CollectiveMmaINS1_34MainloopSm90TmaGmmaWarpSpecializedILi4ENS5_IJNS4_1CILi2EEENSA_ILi1EEESC_EEENS1_35KernelTmaWarpSpecializedCooperativeEEENS5_IJNSA_ILi128EEENSA_ILi256EEENSA_ILi64EEEEEENS_10bfloat16_tENS5_IJlSC_lEEESK_SL_NS4_8TiledMMAINS4_8MMA_AtomIJNS4_4SM904GMMA28MMA_64x256x16_F32BF16BF16_SSILNSP_5MajorE0ELSR_0ELNSP_7ScaleInE1ELSS_1EEEEEENS4_6LayoutISD_NS5_IJSC_NSA_ILi0EEESW_EEEEENS5_IJNS4_10UnderscoreESZ_SZ_EEEEENS4_13SM90_TMA_LOADENS4_14ComposedLayoutINS4_7SwizzleILi3ELi4ELi3EEENS4_18smem_ptr_flag_bitsILi16EEENSV_INS5_IJNSA_ILi8EEESI_EEENS5_IJSI_SC_EEEEEEEvNS4_8identityENS4_23SM90_TMA_LOAD_MULTICASTES1C_vS1D_EENS_8epilogue10collective6detail29Sm90TmaWarpSpecializedAdapterINS1H_15DefaultEpilogueISK_SL_SL_NS1G_6thread17LinearCombinationISK_Li1EffLNS1L_9ScaleType4KindE0ELNS_15FloatRoundStyleE2ESK_EENS1_15EpilogueDefaultEEEEEvvEEEEvNT_6ParamsE)
        /*0008*/ 	.word	0x000000a8


	//----- nvinfo : EIATTR_FRAME_SIZE
	.align		4
.L_15:
        /*000c*/ 	.byte	0x04, 0x11
        /*000e*/ 	.short	(.L_17 - .L_16)
	.align		4
.L_16:
        /*0010*/ 	.word	index@(_ZN7cutlass13device_kernelINS_4gemm6kernel13GemmUniversalIN4cute5tupleIJiiiiEEENS1_10collective13CollectiveMmaINS1_34MainloopSm90TmaGmmaWarpSpecializedILi4ENS5_IJNS4_1CILi2EEENSA_ILi1EEESC_EEENS1_35KernelTmaWarpSpecializedCooperativeEEENS5_IJNSA_ILi128EEENSA_ILi256EEENSA_ILi64EEEEEENS_10bfloat16_tENS5_IJlSC_lEEESK_SL_NS4_8TiledMMAINS4_8MMA_AtomIJNS4_4SM904GMMA28MMA_64x256x16_F32BF16BF16_SSILNSP_5MajorE0ELSR_0ELNSP_7ScaleInE1ELSS_1EEEEEENS4_6LayoutISD_NS5_IJSC_NSA_ILi0EEESW_EEEEENS5_IJNS4_10UnderscoreESZ_SZ_EEEEENS4_13SM90_TMA_LOADENS4_14ComposedLayoutINS4_7SwizzleILi3ELi4ELi3EEENS4_18smem_ptr_flag_bitsILi16EEENSV_INS5_IJNSA_ILi8EEESI_EEENS5_IJSI_SC_EEEEEEEvNS4_8identityENS4_23SM90_TMA_LOAD_MULTICASTES1C_vS1D_EENS_8epilogue10collective6detail29Sm90TmaWarpSpecializedAdapterINS1H_15DefaultEpilogueISK_SL_SL_NS1G_6thread17LinearCombinationISK_Li1EffLNS1L_9ScaleType4KindE0ELNS_15FloatRoundStyleE2ESK_EENS1_15EpilogueDefaultEEEEEvvEEEEvNT_6ParamsE)
        /*0014*/ 	.word	0x00000000


	//----- nvinfo : EIATTR_MIN_STACK_SIZE
	.align		4
.L_17:
        /*0018*/ 	.byte	0x04, 0x12
        /*001a*/ 	.short	(.L_19 - .L_18)
	.align		4
.L_18:
        /*001c*/ 	.word	index@(_ZN7cutlass13device_kernelINS_4gemm6kernel13GemmUniversalIN4cute5tupleIJiiiiEEENS1_10collective13CollectiveMmaINS1_34MainloopSm90TmaGmmaWarpSpecializedILi4ENS5_IJNS4_1CILi2EEENSA_ILi1EEESC_EEENS1_35KernelTmaWarpSpecializedCooperativeEEENS5_IJNSA_ILi128EEENSA_ILi256EEENSA_ILi64EEEEEENS_10bfloat16_tENS5_IJlSC_lEEESK_SL_NS4_8TiledMMAINS4_8MMA_AtomIJNS4_4SM904GMMA28MMA_64x256x16_F32BF16BF16_SSILNSP_5MajorE0ELSR_0ELNSP_7ScaleInE1ELSS_1EEEEEENS4_6LayoutISD_NS5_IJSC_NSA_ILi0EEESW_EEEEENS5_IJNS4_10UnderscoreESZ_SZ_EEEEENS4_13SM90_TMA_LOADENS4_14ComposedLayoutINS4_7SwizzleILi3ELi4ELi3EEENS4_18smem_ptr_flag_bitsILi16EEENSV_INS5_IJNSA_ILi8EEESI_EEENS5_IJSI_SC_EEEEEEEvNS4_8identityENS4_23SM90_TMA_LOAD_MULTICASTES1C_vS1D_EENS_8epilogue10collective6detail29Sm90TmaWarpSpecializedAdapterINS1H_15DefaultEpilogueISK_SL_SL_NS1G_6thread17LinearCombinationISK_Li1EffLNS1L_9ScaleType4KindE0ELNS_15FloatRoundStyleE2ESK_EENS1_15EpilogueDefaultEEEEEvvEEEEvNT_6ParamsE)
        /*0020*/ 	.word	0x00000000
.L_19:


//--------------------- .nv.compat                --------------------------
	.section	.nv.compat,"",@"SHT_CUDA_COMPAT_INFO"
	.align	4
        /*0000*/ 	.byte	0x02, 0x09, 0x01, 0x00, 0x02, 0x02, 0x04, 0x00, 0x02, 0x05, 0x05, 0x00, 0x03, 0x07, 0x01, 0x01
        /*0010*/ 	.byte	0x02, 0x03, 0x01, 0x00, 0x02, 0x06, 0x01, 0x00, 0x04, 0x0b, 0x08, 0x00, 0x00, 0x00, 0x00, 0x00
        /*0020*/ 	.byte	0x00, 0x00, 0x00, 0x00


//--------------------- .nv.info._ZN7cutlass13device_kernelINS_4gemm6kernel13GemmUniversalIN4cute5tupleIJiiiiEEENS1_10collective13CollectiveMmaINS1_34MainloopSm90TmaGmmaWarpSpecializedILi4ENS5_IJNS4_1CILi2EEENSA_ILi1EEESC_EEENS1_35KernelTmaWarpSpecializedCooperativeEEENS5_IJNSA_ILi128EEENSA_ILi256EEENSA_ILi64EEEEEENS_10bfloat16_tENS5_IJlSC_lEEESK_SL_NS4_8TiledMMAINS4_8MMA_AtomIJNS4_4SM904GMMA28MMA_64x256x16_F32BF16BF16_SSILNSP_5MajorE0ELSR_0ELNSP_7ScaleInE1ELSS_1EEEEEENS4_6LayoutISD_NS5_IJSC_NSA_ILi0EEESW_EEEEENS5_IJNS4_10UnderscoreESZ_SZ_EEEEENS4_13SM90_TMA_LOADENS4_14ComposedLayoutINS4_7SwizzleILi3ELi4ELi3EEENS4_18smem_ptr_flag_bitsILi16EEENSV_INS5_IJNSA_ILi8EEESI_EEENS5_IJSI_SC_EEEEEEEvNS4_8identityENS4_23SM90_TMA_LOAD_MULTICASTES1C_vS1D_EENS_8epilogue10collective6detail29Sm90TmaWarpSpecializedAdapterINS1H_15DefaultEpilogueISK_SL_SL_NS1G_6thread17LinearCombinationISK_Li1EffLNS1L_9ScaleType4KindE0ELNS_15FloatRoundStyleE2ESK_EENS1_15EpilogueDefaultEEEEEvvEEEEvNT_6ParamsE --------------------------
	.section	.nv.info._ZN7cutlass13device_kernelINS_4gemm6kernel13GemmUniversalIN4cute5tupleIJiiiiEEENS1_10collective13CollectiveMmaINS1_34MainloopSm90TmaGmmaWarpSpecializedILi4ENS5_IJNS4_1CILi2EEENSA_ILi1EEESC_EEENS1_35KernelTmaWarpSpecializedCooperativeEEENS5_IJNSA_ILi128EEENSA_ILi256EEENSA_ILi64EEEEEENS_10bfloat16_tENS5_IJlSC_lEEESK_SL_NS4_8TiledMMAINS4_8MMA_AtomIJNS4_4SM904GMMA28MMA_64x256x16_F32BF16BF16_SSILNSP_5MajorE0ELSR_0ELNSP_7ScaleInE1ELSS_1EEEEEENS4_6LayoutISD_NS5_IJSC_NSA_ILi0EEESW_EEEEENS5_IJNS4_10UnderscoreESZ_SZ_EEEEENS4_13SM90_TMA_LOADENS4_14ComposedLayoutINS4_7SwizzleILi3ELi4ELi3EEENS4_18smem_ptr_flag_bitsILi16EEENSV_INS5_IJNSA_ILi8EEESI_EEENS5_IJSI_SC_EEEEEEEvNS4_8identityENS4_23SM90_TMA_LOAD_MULTICASTES1C_vS1D_EENS_8epilogue10collective6detail29Sm90TmaWarpSpecializedAdapterINS1H_15DefaultEpilogueISK_SL_SL_NS1G_6thread17LinearCombinationISK_Li1EffLNS1L_9ScaleType4KindE0ELNS_15FloatRoundStyleE2ESK_EENS1_15EpilogueDefaultEEEEEvvEEEEvNT_6ParamsE,"",@"SHT_CUDA_INFO"
	.sectionflags	@""
	.align	4


	//----- nvinfo : EIATTR_CUDA_API_VERSION
	.align		4
        /*0000*/ 	.byte	0x04, 0x37
        /*0002*/ 	.short	(.L_21 - .L_20)
.L_20:
        /*0004*/ 	.word	0x00000082


	//----- nvinfo : EIATTR_KPARAM_INFO
	.align		4
.L_21:
        /*0008*/ 	.byte	0x04, 0x17
        /*000a*/ 	.short	(.L_23 - .L_22)
.L_22:
        /*000c*/ 	.word	0x00000000
        /*0010*/ 	.short	0x0000
        /*0012*/ 	.short	0x0070
        /*0014*/ 	.byte	0x00, 0xf0, 0x01, 0x10


	//----- nvinfo : EIATTR_SPARSE_MMA_MASK
	.align		4
.L_23:
        /*0018*/ 	.byte	0x03, 0x50
        /*001a*/ 	.short	0x0000


	//----- nvinfo : EIATTR_MAXREG_COUNT
	.align		4
        /*001c*/ 	.byte	0x03, 0x1b
        /*001e*/ 	.short	0x00a8


	//----- nvinfo : EIATTR_NUM_BARRIERS
	.align		4
        /*0020*/ 	.byte	0x02, 0x4c
        /*0022*/ 	.byte	0x01
	.zero		1


	//----- nvinfo : EIATTR_EXTERNS
	.align		4
        /*0024*/ 	.byte	0x04, 0x0f
        /*0026*/ 	.short	(.L_25 - .L_24)


	//   ....[0]....
	.align		4
.L_24:
        /*0028*/ 	.word	index@(__assertfail)


	//----- nvinfo : EIATTR_MERCURY_ISA_VERSION
	.align		4
.L_25:
        /*002c*/ 	.byte	0x03, 0x5f
        /*002e*/ 	.short	0x0101


	//----- nvinfo : EIATTR_INT_WARP_WIDE_INSTR_OFFSETS
	.align		4
        /*0030*/ 	.byte	0x04, 0x31
        /*0032*/ 	.short	(.L_27 - .L_26)


	//   ....[0]....
.L_26:
        /*0034*/ 	.word	0x00000480


	//   ....[1]....
        /*0038*/ 	.word	0x000004b0


	//   ....[2]....
        /*003c*/ 	.word	0x00000670


	//   ....[3]....
        /*0040*/ 	.word	0x00001d30


	//----- nvinfo : EIATTR_COOP_GROUP_MASK_REGIDS
	.align		4
.L_27:
        /*0044*/ 	.byte	0x04, 0x29
        /*0046*/ 	.short	(.L_29 - .L_28)


	//   ....[0]....
.L_28:
        /*0048*/ 	.word	0xffffffff


	//   ....[1]....
        /*004c*/ 	.word	0xffffffff


	//   ....[2]....
        /*0050*/ 	.word	0xffffffff


	//   ....[3]....
        /*0054*/ 	.word	0xffffffff


	//   ....[4]....
        /*0058*/ 	.word	0xffffffff


	//   ....[5]....
        /*005c*/ 	.word	0xffffffff


	//----- nvinfo : EIATTR_COOP_GROUP_INSTR_OFFSETS
	.align		4
.L_29:
        /*0060*/ 	.byte	0x04, 0x28
        /*0062*/ 	.short	(.L_31 - .L_30)


	//   ....[0]....
.L_30:
        /*0064*/ 	.word	0x00000060


	//   ....[1]....
        /*0068*/ 	.word	0x00000070


	//   ....[2]....
        /*006c*/ 	.word	0x00000130


	//   ....[3]....
        /*0070*/ 	.word	0x000002d0


	//   ....[4]....
        /*0074*/ 	.word	0x000007f0


	//   ....[5]....
        /*0078*/ 	.word	0x00001240


	//----- nvinfo : EIATTR_REG_RECONFIG
	.align		4
.L_31:
        /*007c*/ 	.byte	0x01, 0x54
	.zero		2


	//----- nvinfo : EIATTR_SYSCALL_OFFSETS
	.align		4
        /*0080*/ 	.byte	0x04, 0x46
        /*0082*/ 	.short	(.L_33 - .L_32)


	//   ....[0]....
.L_32:
        /*0084*/ 	.word	0x00001400


	//----- nvinfo : EIATTR_MBARRIER_INSTR_OFFSETS
	.align		4
.L_33:
        /*0088*/ 	.byte	0x04, 0x39
        /*008a*/ 	.short	(.L_35 - .L_34)


	//   ....[0]....
.L_34:
        /*008c*/ 	.word	0x00000230
        /*0090*/ 	.word	0x000000ff
        /*0094*/ 	.word	0x00000000
        /*0098*/ 	.short	0x0100
        /*009a*/ 	.byte	0x08
	.zero		1


	//   ....[1]....
        /*009c*/ 	.word	0x00000240
        /*00a0*/ 	.word	0x000000ff
        /*00a4*/ 	.word	0x00000020
        /*00a8*/ 	.short	0x0100
        /*00aa*/ 	.byte	0x08
	.zero		1


	//   ....[2]....
        /*00ac*/ 	.word	0x00000250
        /*00b0*/ 	.word	0x000000ff
        /*00b4*/ 	.word	0x00000008
        /*00b8*/ 	.short	0x0100
        /*00ba*/ 	.byte	0x08
	.zero		1


	//   ....[3]....
        /*00bc*/ 	.word	0x00000260
        /*00c0*/ 	.word	0x000000ff
        /*00c4*/ 	.word	0x00000028
        /*00c8*/ 	.short	0x0100
        /*00ca*/ 	.byte	0x08
	.zero		1


	//   ....[4]....
        /*00cc*/ 	.word	0x00000270
        /*00d0*/ 	.word	0x000000ff
        /*00d4*/ 	.word	0x00000010
        /*00d8*/ 	.short	0x0100
        /*00da*/ 	.byte	0x08
	.zero		1


	//   ....[5]....
        /*00dc*/ 	.word	0x00000280
        /*00e0*/ 	.word	0x000000ff
        /*00e4*/ 	.word	0x00000030
        /*00e8*/ 	.short	0x0100
        /*00ea*/ 	.byte	0x08
	.zero		1


	//   ....[6]....
        /*00ec*/ 	.word	0x00000290
        /*00f0*/ 	.word	0x000000ff
        /*00f4*/ 	.word	0x00000018
        /*00f8*/ 	.short	0x0100
        /*00fa*/ 	.byte	0x08
	.zero		1


	//   ....[7]....
        /*00fc*/ 	.word	0x000002a0
        /*0100*/ 	.word	0x000000ff
        /*0104*/ 	.word	0x00000038
        /*0108*/ 	.short	0x0100
        /*010a*/ 	.byte	0x08
	.zero		1


	//   ....[8]....
        /*010c*/ 	.word	0x000006f0
        /*0110*/ 	.word	0x000000ff
        /*0114*/ 	.word	0x00000050
        /*0118*/ 	.short	0x0100
        /*011a*/ 	.byte	0x06
	.zero		1


	//   ....[9]....
        /*011c*/ 	.word	0x00000780
        /*0120*/ 	.word	0x000000ff
        /*0124*/ 	.word	0x00000058
        /*0128*/ 	.short	0x0100
        /*012a*/ 	.byte	0x06
	.zero		1


	//   ....[10]....
        /*012c*/ 	.word	0x000014c0
        /*0130*/ 	.word	0x00000003
        /*0134*/ 	.word	0x00000000
        /*0138*/ 	.short	0x010a
        /*013a*/ 	.byte	0x3f
	.zero		1


	//   ....[11]....
        /*013c*/ 	.word	0x00001500
        /*0140*/ 	.word	0x00000003
        /*0144*/ 	.word	0x00000000
        /*0148*/ 	.short	0x010a
        /*014a*/ 	.byte	0x3f
	.zero		1


	//   ....[12]....
        /*014c*/ 	.word	0x00001900
        /*0150*/ 	.word	0x00000005
        /*0154*/ 	.word	0x00000000
        /*0158*/ 	.short	0x010a
        /*015a*/ 	.byte	0x3f
	.zero		1


	//   ....[13]....
        /*015c*/ 	.word	0x00001940
        /*0160*/ 	.word	0x00000005
        /*0164*/ 	.word	0x00000000
        /*0168*/ 	.short	0x010a
        /*016a*/ 	.byte	0x3f
	.zero		1


	//   ....[14]....
        /*016c*/ 	.word	0x00001bd0
        /*0170*/ 	.word	0x00000005
        /*0174*/ 	.word	0x00000000
        /*0178*/ 	.short	0x0101
        /*017a*/ 	.byte	0x3f
	.zero		1


	//   ....[15]....
        /*017c*/ 	.word	0x00001db0
        /*0180*/ 	.word	0x00000003
        /*0184*/ 	.word	0x00000000
        /*0188*/ 	.short	0x0101
        /*018a*/ 	.byte	0x3f
	.zero		1


	//   ....[16]....
        /*018c*/ 	.word	0x0000aba0
        /*0190*/ 	.word	0x00000017
        /*0194*/ 	.word	0x00000020
        /*0198*/ 	.short	0x010a
        /*019a*/ 	.byte	0x3f
	.zero		1


	//   ....[17]....
        /*019c*/ 	.word	0x0000af60
        /*01a0*/ 	.word	0x00000005
        /*01a4*/ 	.word	0x00000058
        /*01a8*/ 	.short	0x0101
        /*01aa*/ 	.byte	0x3f
	.zero		1


	//   ....[18]....
        /*01ac*/ 	.word	0x0000b680
        /*01b0*/ 	.word	0x00000007
        /*01b4*/ 	.word	0x00000000
        /*01b8*/ 	.short	0x010a
        /*01ba*/ 	.byte	0x3f
	.zero		1


	//   ....[19]....
        /*01bc*/ 	.word	0x0000b700
        /*01c0*/ 	.word	0x00000008
        /*01c4*/ 	.word	0x00000000
        /*01c8*/ 	.short	0x010a
        /*01ca*/ 	.byte	0x3f
	.zero		1


	//   ....[20]....
        /*01cc*/ 	.word	0x0000b790
        /*01d0*/ 	.word	0x0000000b
        /*01d4*/ 	.word	0x00000000
        /*01d8*/ 	.short	0x010a
        /*01da*/ 	.byte	0x3f
	.zero		1


	//   ....[21]....
        /*01dc*/ 	.word	0x0000b820
        /*01e0*/ 	.word	0x00000003
        /*01e4*/ 	.word	0x00000000
        /*01e8*/ 	.short	0x010a
        /*01ea*/ 	.byte	0x3f
	.zero		1


	//   ....[22]....
        /*01ec*/ 	.word	0x0000b880
        /*01f0*/ 	.word	0x00000003
        /*01f4*/ 	.word	0x00000000
        /*01f8*/ 	.short	0x010a
        /*01fa*/ 	.byte	0x3f
	.zero		1


	//   ....[23]....
        /*01fc*/ 	.word	0x0000b8d0
        /*0200*/ 	.word	0x00000005
        /*0204*/ 	.word	0x00000000
        /*0208*/ 	.short	0x010a
        /*020a*/ 	.byte	0x3f
	.zero		1


	//   ....[24]....
        /*020c*/ 	.word	0x0000b9a0
        /*0210*/ 	.word	0x00000017
        /*0214*/ 	.word	0x00000020
        /*0218*/ 	.short	0x010a
        /*021a*/ 	.byte	0x3f
	.zero		1


	//   ....[25]....
        /*021c*/ 	.word	0x0000ba70
        /*0220*/ 	.word	0x00000007
        /*0224*/ 	.word	0x00000000
        /*0228*/ 	.short	0x010a
        /*022a*/ 	.byte	0x3f
	.zero		1


	//   ....[26]....
        /*022c*/ 	.word	0x0000bac0
        /*0230*/ 	.word	0x00000008
        /*0234*/ 	.word	0x00000000
        /*0238*/ 	.short	0x010a
        /*023a*/ 	.byte	0x3f
	.zero		1


	//   ....[27]....
        /*023c*/ 	.word	0x0000bb10
        /*0240*/ 	.word	0x0000000b
        /*0244*/ 	.word	0x00000000
        /*0248*/ 	.short	0x010a
        /*024a*/ 	.byte	0x3f
	.zero		1


	//----- nvinfo : EIATTR_NUM_MBARRIERS
	.align		4
.L_35:
        /*024c*/ 	.byte	0x03, 0x38
        /*024e*/ 	.short	0x000a


	//----- nvinfo : EIATTR_EXIT_INSTR_OFFSETS
	.align		4
        /*0250*/ 	.byte	0x04, 0x1c
        /*0252*/ 	.short	(.L_37 - .L_36)


	//   ....[0]....
.L_36:
        /*0254*/ 	.word	0x00000950


	//   ....[1]....
        /*0258*/ 	.word	0x00001170


	//   ....[2]....
        /*025c*/ 	.word	0x0000a2c0


	//   ....[3]....
        /*0260*/ 	.word	0x0000a820


	//   ....[4]....
        /*0264*/ 	.word	0x0000b870


	//----- nvinfo : EIATTR_MAX_THREADS
	.align		4
.L_37:
        /*0268*/ 	.byte	0x04, 0x05
        /*026a*/ 	.short	(.L_39 - .L_38)
.L_38:
        /*026c*/ 	.word	0x00000180
        /*0270*/ 	.word	0x00000001
        /*0274*/ 	.word	0x00000001


	//----- nvinfo : EIATTR_CRS_STACK_SIZE
	.align		4
.L_39:
        /*0278*/ 	.byte	0x04, 0x1e
        /*027a*/ 	.short	(.L_41 - .L_40)
.L_40:
        /*027c*/ 	.word	0x00000000


	//----- nvinfo : EIATTR_CBANK_PARAM_SIZE
	.align		4
.L_41:
        /*0280*/ 	.byte	0x03, 0x19
        /*0282*/ 	.short	0x0470


	//----- nvinfo : EIATTR_PARAM_CBANK
	.align		4
        /*0284*/ 	.byte	0x04, 0x0a
        /*0286*/ 	.short	(.L_43 - .L_42)
	.align		4
.L_42:
        /*0288*/ 	.word	index@(.nv.constant0._ZN7cutlass13device_kernelINS_4gemm6kernel13GemmUniversalIN4cute5tupleIJiiiiEEENS1_10collective13CollectiveMmaINS1_34MainloopSm90TmaGmmaWarpSpecializedILi4ENS5_IJNS4_1CILi2EEENSA_ILi1EEESC_EEENS1_35KernelTmaWarpSpecializedCooperativeEEENS5_IJNSA_ILi128EEENSA_ILi256EEENSA_ILi64EEEEEENS_10bfloat16_tENS5_IJlSC_lEEESK_SL_NS4_8TiledMMAINS4_8MMA_AtomIJNS4_4SM904GMMA28MMA_64x256x16_F32BF16BF16_SSILNSP_5MajorE0ELSR_0ELNSP_7ScaleInE1ELSS_1EEEEEENS4_6LayoutISD_NS5_IJSC_NSA_ILi0EEESW_EEEEENS5_IJNS4_10UnderscoreESZ_SZ_EEEEENS4_13SM90_TMA_LOADENS4_14ComposedLayoutINS4_7SwizzleILi3ELi4ELi3EEENS4_18smem_ptr_flag_bitsILi16EEENSV_INS5_IJNSA_ILi8EEESI_EEENS5_IJSI_SC_EEEEEEEvNS4_8identityENS4_23SM90_TMA_LOAD_MULTICASTES1C_vS1D_EENS_8epilogue10collective6detail29Sm90TmaWarpSpecializedAdapterINS1H_15DefaultEpilogueISK_SL_SL_NS1G_6thread17LinearCombinationISK_Li1EffLNS1L_9ScaleType4KindE0ELNS_15FloatRoundStyleE2ESK_EENS1_15EpilogueDefaultEEEEEvvEEEEvNT_6ParamsE)
        /*028c*/ 	.short	0x0210
        /*028e*/ 	.short	0x0470


	//----- nvinfo : EIATTR_SW_WAR
	.align		4
.L_43:
        /*0290*/ 	.byte	0x04, 0x36
        /*0292*/ 	.short	(.L_45 - .L_44)
.L_44:
        /*0294*/ 	.word	0x00000008
.L_45:


//--------------------- .nv.callgraph             --------------------------
	.section	.nv.callgraph,"",@"SHT_CUDA_CALLGRAPH"
	.align	4
	.sectionentsize	8
	.align		4
        /*0000*/ 	.word	0x00000000
	.align		4
        /*0004*/ 	.word	0xffffffff
	.align		4
        /*0008*/ 	.word	index@(_ZN7cutlass13device_kernelINS_4gemm6kernel13GemmUniversalIN4cute5tupleIJiiiiEEENS1_10collective13CollectiveMmaINS1_34MainloopSm90TmaGmmaWarpSpecializedILi4ENS5_IJNS4_1CILi2EEENSA_ILi1EEESC_EEENS1_35KernelTmaWarpSpecializedCooperativeEEENS5_IJNSA_ILi128EEENSA_ILi256EEENSA_ILi64EEEEEENS_10bfloat16_tENS5_IJlSC_lEEESK_SL_NS4_8TiledMMAINS4_8MMA_AtomIJNS4_4SM904GMMA28MMA_64x256x16_F32BF16BF16_SSILNSP_5MajorE0ELSR_0ELNSP_7ScaleInE1ELSS_1EEEEEENS4_6LayoutISD_NS5_IJSC_NSA_ILi0EEESW_EEEEENS5_IJNS4_10UnderscoreESZ_SZ_EEEEENS4_13SM90_TMA_LOADENS4_14ComposedLayoutINS4_7SwizzleILi3ELi4ELi3EEENS4_18smem_ptr_flag_bitsILi16EEENSV_INS5_IJNSA_ILi8EEESI_EEENS5_IJSI_SC_EEEEEEEvNS4_8identityENS4_23SM90_TMA_LOAD_MULTICASTES1C_vS1D_EENS_8epilogue10collective6detail29Sm90TmaWarpSpecializedAdapterINS1H_15DefaultEpilogueISK_SL_SL_NS1G_6thread17LinearCombinationISK_Li1EffLNS1L_9ScaleType4KindE0ELNS_15FloatRoundStyleE2ESK_EENS1_15EpilogueDefaultEEEEEvvEEEEvNT_6ParamsE)
	.align		4
        /*000c*/ 	.word	index@(__assertfail)
	.align		4
        /*0010*/ 	.word	0x00000000
	.align		4
        /*0014*/ 	.word	0xfffffffe
	.align		4
        /*0018*/ 	.word	0x00000000
	.align		4
        /*001c*/ 	.word	0xfffffffd
	.align		4
        /*0020*/ 	.word	0x00000000
	.align		4
        /*0024*/ 	.word	0xfffffffc


//--------------------- .nv.constant4             --------------------------
	.section	.nv.constant4,"a",@progbits
	.align	8
	.align		8
.nv.constant4:
        /*0000*/ 	.dword	__assertfail
	.align		8
        /*0008*/ 	.dword	__unnamed_1
	.align		8
        /*0010*/ 	.dword	_ZN40_INTERNAL_3bb3776e_4_k_cu_4b9bec58_152764cuda3std3__45__cpo5beginE
	.align		8
        /*0018*/ 	.dword	_ZN40_INTERNAL_3bb3776e_4_k_cu_4b9bec58_152764cuda3std3__45__cpo3endE
	.align		8
        /*0020*/ 	.dword	_ZN40_INTERNAL_3bb3776e_4_k_cu_4b9bec58_152764cuda3std3__45__cpo6cbeginE
	.align		8
        /*0028*/ 	.dword	_ZN40_INTERNAL_3bb3776e_4_k_cu_4b9bec58_152764cuda3std3__45__cpo4cendE
	.align		8
        /*0030*/ 	.dword	_ZN40_INTERNAL_3bb3776e_4_k_cu_4b9bec58_152764cuda3std3__442_GLOBAL__N__3bb3776e_4_k_cu_4b9bec58_152766ignoreE
	.align		8
        /*0038*/ 	.dword	_ZN40_INTERNAL_3bb3776e_4_k_cu_4b9bec58_152764cuda3std3__419piecewise_constructE
	.align		8
        /*0040*/ 	.dword	_ZN40_INTERNAL_3bb3776e_4_k_cu_4b9bec58_152764cuda3std3__48in_placeE
	.align		8
        /*0048*/ 	.dword	_ZN40_INTERNAL_3bb3776e_4_k_cu_4b9bec58_152764cuda3std6ranges3__45__cpo4swapE
	.align		8
        /*0050*/ 	.dword	_ZN40_INTERNAL_3bb3776e_4_k_cu_4b9bec58_152764cuda3std6ranges3__45__cpo9iter_moveE
	.align		8
        /*0058*/ 	.dword	_ZN40_INTERNAL_3bb3776e_4_k_cu_4b9bec58_152764cute7productE
	.align		8
        /*0060*/ 	.dword	_ZN40_INTERNAL_3bb3776e_4_k_cu_4b9bec58_152764cute1_E
	.align		8
        /*0068*/ 	.dword	$str$22
	.align		8
        /*0070*/ 	.dword	$str$23


//--------------------- .text._ZN7cutlass13device_kernelINS_4gemm6kernel13GemmUniversalIN4cute5tupleIJiiiiEEENS1_10collective13CollectiveMmaINS1_34MainloopSm90TmaGmmaWarpSpecializedILi4ENS5_IJNS4_1CILi2EEENSA_ILi1EEESC_EEENS1_35KernelTmaWarpSpecializedCooperativeEEENS5_IJNSA_ILi128EEENSA_ILi256EEENSA_ILi64EEEEEENS_10bfloat16_tENS5_IJlSC_lEEESK_SL_NS4_8TiledMMAINS4_8MMA_AtomIJNS4_4SM904GMMA28MMA_64x256x16_F32BF16BF16_SSILNSP_5MajorE0ELSR_0ELNSP_7ScaleInE1ELSS_1EEEEEENS4_6LayoutISD_NS5_IJSC_NSA_ILi0EEESW_EEEEENS5_IJNS4_10UnderscoreESZ_SZ_EEEEENS4_13SM90_TMA_LOADENS4_14ComposedLayoutINS4_7SwizzleILi3ELi4ELi3EEENS4_18smem_ptr_flag_bitsILi16EEENSV_INS5_IJNSA_ILi8EEESI_EEENS5_IJSI_SC_EEEEEEEvNS4_8identityENS4_23SM90_TMA_LOAD_MULTICASTES1C_vS1D_EENS_8epilogue10collective6detail29Sm90TmaWarpSpecializedAdapterINS1H_15DefaultEpilogueISK_SL_SL_NS1G_6thread17LinearCombinationISK_Li1EffLNS1L_9ScaleType4KindE0ELNS_15FloatRoundStyleE2ESK_EENS1_15EpilogueDefaultEEEEEvvEEEEvNT_6ParamsE --------------------------
	.section	.text._ZN7cutlass13device_kernelINS_4gemm6kernel13GemmUniversalIN4cute5tupleIJiiiiEEENS1_10collective13CollectiveMmaINS1_34MainloopSm90TmaGmmaWarpSpecializedILi4ENS5_IJNS4_1CILi2EEENSA_ILi1EEESC_EEENS1_35KernelTmaWarpSpecializedCooperativeEEENS5_IJNSA_ILi128EEENSA_ILi256EEENSA_ILi64EEEEEENS_10bfloat16_tENS5_IJlSC_lEEESK_SL_NS4_8TiledMMAINS4_8MMA_AtomIJNS4_4SM904GMMA28MMA_64x256x16_F32BF16BF16_SSILNSP_5MajorE0ELSR_0ELNSP_7ScaleInE1ELSS_1EEEEEENS4_6LayoutISD_NS5_IJSC_NSA_ILi0EEESW_EEEEENS5_IJNS4_10UnderscoreESZ_SZ_EEEEENS4_13SM90_TMA_LOADENS4_14ComposedLayoutINS4_7SwizzleILi3ELi4ELi3EEENS4_18smem_ptr_flag_bitsILi16EEENSV_INS5_IJNSA_ILi8EEESI_EEENS5_IJSI_SC_EEEEEEEvNS4_8identityENS4_23SM90_TMA_LOAD_MULTICASTES1C_vS1D_EENS_8epilogue10collective6detail29Sm90TmaWarpSpecializedAdapterINS1H_15DefaultEpilogueISK_SL_SL_NS1G_6thread17LinearCombinationISK_Li1EffLNS1L_9ScaleType4KindE0ELNS_15FloatRoundStyleE2ESK_EENS1_15EpilogueDefaultEEEEEvvEEEEvNT_6ParamsE,"ax",@progbits
	.align	128
.text._ZN7cutlass13device_kernelINS_4gemm6kernel13GemmUniversalIN4cute5tupleIJiiiiEEENS1_10collective13CollectiveMmaINS1_34MainloopSm90TmaGmmaWarpSpecializedILi4ENS5_IJNS4_1CILi2EEENSA_ILi1EEESC_EEENS1_35KernelTmaWarpSpecializedCooperativeEEENS5_IJNSA_ILi128EEENSA_ILi256EEENSA_ILi64EEEEEENS_10bfloat16_tENS5_IJlSC_lEEESK_SL_NS4_8TiledMMAINS4_8MMA_AtomIJNS4_4SM904GMMA28MMA_64x256x16_F32BF16BF16_SSILNSP_5MajorE0ELSR_0ELNSP_7ScaleInE1ELSS_1EEEEEENS4_6LayoutISD_NS5_IJSC_NSA_ILi0EEESW_EEEEENS5_IJNS4_10UnderscoreESZ_SZ_EEEEENS4_13SM90_TMA_LOADENS4_14ComposedLayoutINS4_7SwizzleILi3ELi4ELi3EEENS4_18smem_ptr_flag_bitsILi16EEENSV_INS5_IJNSA_ILi8EEESI_EEENS5_IJSI_SC_EEEEEEEvNS4_8identityENS4_23SM90_TMA_LOAD_MULTICASTES1C_vS1D_EENS_8epilogue10collective6detail29Sm90TmaWarpSpecializedAdapterINS1H_15DefaultEpilogueISK_SL_SL_NS1G_6thread17LinearCombinationISK_Li1EffLNS1L_9ScaleType4KindE0ELNS_15FloatRoundStyleE2ESK_EENS1_15EpilogueDefaultEEEEEvvEEEEvNT_6ParamsE:
        .type           _ZN7cutlass13device_kernelINS_4gemm6kernel13GemmUniversalIN4cute5tupleIJiiiiEEENS1_10collective13CollectiveMmaINS1_34MainloopSm90TmaGmmaWarpSpecializedILi4ENS5_IJNS4_1CILi2EEENSA_ILi1EEESC_EEENS1_35KernelTmaWarpSpecializedCooperativeEEENS5_IJNSA_ILi128EEENSA_ILi256EEENSA_ILi64EEEEEENS_10bfloat16_tENS5_IJlSC_lEEESK_SL_NS4_8TiledMMAINS4_8MMA_AtomIJNS4_4SM904GMMA28MMA_64x256x16_F32BF16BF16_SSILNSP_5MajorE0ELSR_0ELNSP_7ScaleInE1ELSS_1EEEEEENS4_6LayoutISD_NS5_IJSC_NSA_ILi0EEESW_EEEEENS5_IJNS4_10UnderscoreESZ_SZ_EEEEENS4_13SM90_TMA_LOADENS4_14ComposedLayoutINS4_7SwizzleILi3ELi4ELi3EEENS4_18smem_ptr_flag_bitsILi16EEENSV_INS5_IJNSA_ILi8EEESI_EEENS5_IJSI_SC_EEEEEEEvNS4_8identityENS4_23SM90_TMA_LOAD_MULTICASTES1C_vS1D_EENS_8epilogue10collective6detail29Sm90TmaWarpSpecializedAdapterINS1H_15DefaultEpilogueISK_SL_SL_NS1G_6thread17LinearCombinationISK_Li1EffLNS1L_9ScaleType4KindE0ELNS_15FloatRoundStyleE2ESK_EENS1_15EpilogueDefaultEEEEEvvEEEEvNT_6ParamsE,@function
        .size           _ZN7cutlass13device_kernelINS_4gemm6kernel13GemmUniversalIN4cute5tupleIJiiiiEEENS1_10collective13CollectiveMmaINS1_34MainloopSm90TmaGmmaWarpSpecializedILi4ENS5_IJNS4_1CILi2EEENSA_ILi1EEESC_EEENS1_35KernelTmaWarpSpecializedCooperativeEEENS5_IJNSA_ILi128EEENSA_ILi256EEENSA_ILi64EEEEEENS_10bfloat16_tENS5_IJlSC_lEEESK_SL_NS4_8TiledMMAINS4_8MMA_AtomIJNS4_4SM904GMMA28MMA_64x256x16_F32BF16BF16_SSILNSP_5MajorE0ELSR_0ELNSP_7ScaleInE1ELSS_1EEEEEENS4_6LayoutISD_NS5_IJSC_NSA_ILi0EEESW_EEEEENS5_IJNS4_10UnderscoreESZ_SZ_EEEEENS4_13SM90_TMA_LOADENS4_14ComposedLayoutINS4_7SwizzleILi3ELi4ELi3EEENS4_18smem_ptr_flag_bitsILi16EEENSV_INS5_IJNSA_ILi8EEESI_EEENS5_IJSI_SC_EEEEEEEvNS4_8identityENS4_23SM90_TMA_LOAD_MULTICASTES1C_vS1D_EENS_8epilogue10collective6detail29Sm90TmaWarpSpecializedAdapterINS1H_15DefaultEpilogueISK_SL_SL_NS1G_6thread17LinearCombinationISK_Li1EffLNS1L_9ScaleType4KindE0ELNS_15FloatRoundStyleE2ESK_EENS1_15EpilogueDefaultEEEEEvvEEEEvNT_6ParamsE,(.L_x_325 - _ZN7cutlass13device_kernelINS_4gemm6kernel13GemmUniversalIN4cute5tupleIJiiiiEEENS1_10collective13CollectiveMmaINS1_34MainloopSm90TmaGmmaWarpSpecializedILi4ENS5_IJNS4_1CILi2EEENSA_ILi1EEESC_EEENS1_35KernelTmaWarpSpecializedCooperativeEEENS5_IJNSA_ILi128EEENSA_ILi256EEENSA_ILi64EEEEEENS_10bfloat16_tENS5_IJlSC_lEEESK_SL_NS4_8TiledMMAINS4_8MMA_AtomIJNS4_4SM904GMMA28MMA_64x256x16_F32BF16BF16_SSILNSP_5MajorE0ELSR_0ELNSP_7ScaleInE1ELSS_1EEEEEENS4_6LayoutISD_NS5_IJSC_NSA_ILi0EEESW_EEEEENS5_IJNS4_10UnderscoreESZ_SZ_EEEEENS4_13SM90_TMA_LOADENS4_14ComposedLayoutINS4_7SwizzleILi3ELi4ELi3EEENS4_18smem_ptr_flag_bitsILi16EEENSV_INS5_IJNSA_ILi8EEESI_EEENS5_IJSI_SC_EEEEEEEvNS4_8identityENS4_23SM90_TMA_LOAD_MULTICASTES1C_vS1D_EENS_8epilogue10collective6detail29Sm90TmaWarpSpecializedAdapterINS1H_15DefaultEpilogueISK_SL_SL_NS1G_6thread17LinearCombinationISK_Li1EffLNS1L_9ScaleType4KindE0ELNS_15FloatRoundStyleE2ESK_EENS1_15EpilogueDefaultEEEEEvvEEEEvNT_6ParamsE)
        .other          _ZN7cutlass13device_kernelINS_4gemm6kernel13GemmUniversalIN4cute5tupleIJiiiiEEENS1_10collective13CollectiveMmaINS1_34MainloopSm90TmaGmmaWarpSpecializedILi4ENS5_IJNS4_1CILi2EEENSA_ILi1EEESC_EEENS1_35KernelTmaWarpSpecializedCooperativeEEENS5_IJNSA_ILi128EEENSA_ILi256EEENSA_ILi64EEEEEENS_10bfloat16_tENS5_IJlSC_lEEESK_SL_NS4_8TiledMMAINS4_8MMA_AtomIJNS4_4SM904GMMA28MMA_64x256x16_F32BF16BF16_SSILNSP_5MajorE0ELSR_0ELNSP_7ScaleInE1ELSS_1EEEEEENS4_6LayoutISD_NS5_IJSC_NSA_ILi0EEESW_EEEEENS5_IJNS4_10UnderscoreESZ_SZ_EEEEENS4_13SM90_TMA_LOADENS4_14ComposedLayoutINS4_7SwizzleILi3ELi4ELi3EEENS4_18smem_ptr_flag_bitsILi16EEENSV_INS5_IJNSA_ILi8EEESI_EEENS5_IJSI_SC_EEEEEEEvNS4_8identityENS4_23SM90_TMA_LOAD_MULTICASTES1C_vS1D_EENS_8epilogue10collective6detail29Sm90TmaWarpSpecializedAdapterINS1H_15DefaultEpilogueISK_SL_SL_NS1G_6thread17LinearCombinationISK_Li1EffLNS1L_9ScaleType4KindE0ELNS_15FloatRoundStyleE2ESK_EENS1_15EpilogueDefaultEEEEEvvEEEEvNT_6ParamsE,@"STO_CUDA_ENTRY STV_DEFAULT"
_ZN7cutlass13device_kernelINS_4gemm6kernel13GemmUniversalIN4cute5tupleIJiiiiEEENS1_10collective13CollectiveMmaINS1_34MainloopSm90TmaGmmaWarpSpecializedILi4ENS5_IJNS4_1CILi2EEENSA_ILi1EEESC_EEENS1_35KernelTmaWarpSpecializedCooperativeEEENS5_IJNSA_ILi128EEENSA_ILi256EEENSA_ILi64EEEEEENS_10bfloat16_tENS5_IJlSC_lEEESK_SL_NS4_8TiledMMAINS4_8MMA_AtomIJNS4_4SM904GMMA28MMA_64x256x16_F32BF16BF16_SSILNSP_5MajorE0ELSR_0ELNSP_7ScaleInE1ELSS_1EEEEEENS4_6LayoutISD_NS5_IJSC_NSA_ILi0EEESW_EEEEENS5_IJNS4_10UnderscoreESZ_SZ_EEEEENS4_13SM90_TMA_LOADENS4_14ComposedLayoutINS4_7SwizzleILi3ELi4ELi3EEENS4_18smem_ptr_flag_bitsILi16EEENSV_INS5_IJNSA_ILi8EEESI_EEENS5_IJSI_SC_EEEEEEEvNS4_8identityENS4_23SM90_TMA_LOAD_MULTICASTES1C_vS1D_EENS_8epilogue10collective6detail29Sm90TmaWarpSpecializedAdapterINS1H_15DefaultEpilogueISK_SL_SL_NS1G_6thread17LinearCombinationISK_Li1EffLNS1L_9ScaleType4KindE0ELNS_15FloatRoundStyleE2ESK_EENS1_15EpilogueDefaultEEEEEvvEEEEvNT_6ParamsE:
[----:B------:R-:W0:Y:S01]  /*0000*/  LDC R1, c[0x0][0x28] ;  /* 0x00000a00ff017b82 */ /* 0x000e220000000800 */
[----:B------:R-:W1:Y:S01]  /*0010*/  S2R R18, SR_TID.X ;  /* 0x0000000000127919 */ /* 0x000e620000002100 */
[----:B------:R-:W-:Y:S01]  /*0020*/  ELECT P0, URZ, PT ;  /* 0x00000000003f782f */ /* 0x000fe20003800000 */
[----:B------:R-:W-:Y:S01]  /*0030*/  BSSY B0, `(.L_x_0) ;  /* 0x000000f000007945 */ /* 0x000fe20003800000 */
[--C-:B-1----:R-:W-:Y:S02]  /*0040*/  SHF.R.U32.HI R0, RZ, 0x5, R18.reuse ;  /* 0x00000005ff007819 */ /* 0x102fe40000011612 */
[----:B------:R-:W-:-:S03]  /*0050*/  SHF.R.U32.HI R3, RZ, 0x7, R18 ;  /* 0x00000007ff037819 */ /* 0x000fc60000011612 */
[----:B------:R-:W1:Y:S04]  /*0060*/  SHFL.IDX PT, R2, R0, RZ, 0x1f ;  /* 0x00001fff00027589 */ /* 0x000e6800000e0000 */
[----:B------:R2:W3:Y:S01]  /*0070*/  SHFL.IDX PT, R5, R3, RZ, 0x1f ;  /* 0x00001fff03057589 */ /* 0x0004e200000e0000 */
[----:B-1----:R-:W-:-:S13]  /*0080*/  ISETP.NE.OR P0, PT, R2, RZ, !P0 ;  /* 0x000000ff0200720c */ /* 0x002fda0004705670 */
[----:B0-23--:R-:W-:Y:S05]  /*0090*/  @P0 BRA `(.L_x_1) ;  /* 0x0000000000200947 */ /* 0x00dfea0003800000 */
[----:B------:R-:W-:Y:S02]  /*00a0*/  ULDC.64 UR4, c[0x0][0x198] ;  /* 0x0000660000047ab9 */ /* 0x000fe40000000a00 */
[----:B------:R-:W-:Y:S02]  /*00b0*/  UIADD3 UR6, UP0, UR4, 0xf0, URZ ;  /* 0x000000f004067890 */ /* 0x000fe4000ff1e03f */
[----:B------:R-:W-:Y:S02]  /*00c0*/  UIADD3 UR4, UP1, UR4, 0x1f0, URZ ;  /* 0x000001f004047890 */ /* 0x000fe4000ff3e03f */
[----:B------:R-:W-:Y:S02]  /*00d0*/  UIADD3.X UR7, URZ, UR5, URZ, UP0, !UPT ;  /* 0x000000053f077290 */ /* 0x000fe400087fe43f */
[----:B------:R-:W-:-:S07]  /*00e0*/  UIADD3.X UR5, URZ, UR5, URZ, UP1, !UPT ;  /* 0x000000053f057290 */ /* 0x000fce0008ffe43f */
[----:B------:R0:W-:Y:S02]  /*00f0*/  UTMACCTL.PF [UR6] ;  /* 0x00000000060079b9 */ /* 0x0001e40008040000 */
[----:B------:R0:W-:Y:S02]  /*0100*/  UTMACCTL.PF [UR4] ;  /* 0x00000000040079b9 */ /* 0x0001e40008040000 */
[----:B0-----:R-:W-:Y:S01]  /*0110*/  NOP ;  /* 0x0000000000007918 */ /* 0x001fe20000000000 */
.L_x_1:
[----:B------:R-:W-:Y:S05]  /*0120*/  BSYNC B0 ;  /* 0x0000000000007941 */ /* 0x000fea0003800000 */
.L_x_0:
[----:B------:R-:W0:Y:S02]  /*0130*/  SHFL.IDX PT, R3, R0, RZ, 0x1f ;  /* 0x00001fff00037589 */ /* 0x000e2400000e0000 */
[----:B0-----:R-:W-:-:S13]  /*0140*/  ISETP.NE.AND P0, PT, R3, RZ, PT ;  /* 0x000000ff0300720c */ /* 0x001fda0003f05270 */
[----:B------:R-:W-:Y:S05]  /*0150*/  @P0 BRA `(.L_x_2) ;  /* 0x0000000000580947 */ /* 0x000fea0003800000 */
[----:B------:R-:W0:Y:S01]  /*0160*/  S2UR UR8, SR_CgaCtaId ;  /* 0x00000000000879c3 */ /* 0x000e220000008800 */
[----:B------:R-:W-:Y:S01]  /*0170*/  UMOV UR4, 0x400 ;  /* 0x0000040000047882 */ /* 0x000fe20000000000 */
[----:B------:R-:W-:Y:S01]  /*0180*/  UMOV UR5, 0x1 ;  /* 0x0000000100057882 */ /* 0x000fe20000000000 */
[----:B------:R-:W-:Y:S01]  /*0190*/  UMOV UR6, 0x4 ;  /* 0x0000000400067882 */ /* 0x000fe20000000000 */
[----:B------:R-:W-:Y:S01]  /*01a0*/  ELECT P0, URZ, PT ;  /* 0x00000000003f782f */ /* 0x000fe20003800000 */
[----:B------:R-:W-:-:S04]  /*01b0*/  UIADD3 UR6, -UR6, 0x100000, URZ ;  /* 0x0010000006067890 */ /* 0x000fc8000fffe13f */
[----:B------:R-:W-:Y:S02]  /*01c0*/  USHF.L.U32 UR7, UR6, 0xb, URZ ;  /* 0x0000000b06077899 */ /* 0x000fe4000800063f */
[----:B------:R-:W-:Y:S02]  /*01d0*/  USHF.L.U32 UR6, UR6, 0x1, URZ ;  /* 0x0000000106067899 */ /* 0x000fe4000800063f */
[----:B0-----:R-:W-:Y:S02]  /*01e0*/  ULEA UR8, UR8, UR4, 0x18 ;  /* 0x0000000408087291 */ /* 0x001fe4000f8ec03f */
[----:B------:R-:W-:-:S04]  /*01f0*/  UIADD3 UR4, -UR5, 0x100000, URZ ;  /* 0x0010000005047890 */ /* 0x000fc8000fffe13f */
[----:B------:R-:W-:Y:S02]  /*0200*/  USHF.L.U32 UR5, UR4, 0xb, URZ ;  /* 0x0000000b04057899 */ /* 0x000fe4000800063f */
[----:B------:R-:W-:Y:S01]  /*0210*/  USHF.L.U32 UR4, UR4, 0x1, URZ ;  /* 0x0000000104047899 */ /* 0x000fe2000800063f */
[----:B------:R-:W0:Y:S11]  /*0220*/  FENCE.VIEW.ASYNC.S ;  /* 0x00000000000073c6 */ /* 0x000e360000000000 */
[----:B0-----:R0:W1:Y:S01]  /*0230*/  SYNCS.EXCH.64 URZ, [UR8], UR4 ;  /* 0x00000004083f75b2 */ /* 0x0010620008000100 */
[----:B------:R0:W2:Y:S01]  /*0240*/  SYNCS.EXCH.64 URZ, [UR8+0x20], UR6 ;  /* 0x00002006083f75b2 */ /* 0x0000a20008000100 */
[----:B------:R0:W3:Y:S01]  /*0250*/  SYNCS.EXCH.64 URZ, [UR8+0x8], UR4 ;  /* 0x00000804083f75b2 */ /* 0x0000e20008000100 */
[----:B------:R0:W4:Y:S01]  /*0260*/  SYNCS.EXCH.64 URZ, [UR8+0x28], UR6 ;  /* 0x00002806083f75b2 */ /* 0x0001220008000100 */
[----:B------:R0:W0:Y:S01]  /*0270*/  SYNCS.EXCH.64 URZ, [UR8+0x10], UR4 ;  /* 0x00001004083f75b2 */ /* 0x0000220008000100 */
[----:B------:R0:W0:Y:S01]  /*0280*/  SYNCS.EXCH.64 URZ, [UR8+0x30], UR6 ;  /* 0x00003006083f75b2 */ /* 0x0000220008000100 */
[----:B------:R0:W0:Y:S01]  /*0290*/  SYNCS.EXCH.64 URZ, [UR8+0x18], UR4 ;  /* 0x00001804083f75b2 */ /* 0x0000220008000100 */
[----:B------:R0:W0:Y:S01]  /*02a0*/  SYNCS.EXCH.64 URZ, [UR8+0x38], UR6 ;  /* 0x00003806083f75b2 */ /* 0x0000220008000100 */
[----:B------:R-:W-:Y:S01]  /*02b0*/  NOP ;  /* 0x0000000000007918 */ /* 0x000fe20000000000 */
.L_x_2:
[----:B------:R-:W-:Y:S01]  /*02c0*/  SHF.R.S32.HI R7, RZ, 0x1f, R18 ;  /* 0x0000001fff077819 */ /* 0x000fe20000011412 */
[----:B------:R-:W5:Y:S01]  /*02d0*/  SHFL.IDX PT, R0, R0, RZ, 0x1f ;  /* 0x00001fff00007589 */ /* 0x000f6200000e0000 */
[----:B0-----:R-:W0:Y:S01]  /*02e0*/  S2UR UR8, SR_CTAID.X ;  /* 0x00000000000879c3 */ /* 0x001e220000002500 */
[----:B------:R-:W-:Y:S02]  /*02f0*/  ELECT P0, URZ, PT ;  /* 0x00000000003f782f */ /* 0x000fe40003800000 */
[----:B------:R-:W-:Y:S01]  /*0300*/  LEA.HI R7, R7, R18, RZ, 0x7 ;  /* 0x0000001207077211 */ /* 0x000fe200078f38ff */
[----:B------:R-:W1:Y:S01]  /*0310*/  S2R R4, SR_CTAID.Y ;  /* 0x0000000000047919 */ /* 0x000e620000002600 */
[----:B------:R-:W-:Y:S01]  /*0320*/  SHF.R.S32.HI R8, RZ, 0x1f, R3 ;  /* 0x0000001fff087819 */ /* 0x000fe20000011403 */
[----:B------:R-:W-:Y:S01]  /*0330*/  ULDC UR4, c[0x0][0x150] ;  /* 0x0000540000047ab9 */ /* 0x000fe20000000800 */
[----:B------:R-:W-:Y:S01]  /*0340*/  LOP3.LUT R7, R7, 0xffffff80, RZ, 0xc0, !PT ;  /* 0xffffff8007077812 */ /* 0x000fe200078ec0ff */
[----:B------:R-:W-:Y:S01]  /*0350*/  NOP ;  /* 0x0000000000007918 */ /* 0x000fe20000000000 */
[----:B------:R-:W-:Y:S01]  /*0360*/  LEA.HI R8, R8, R3, RZ, 0x2 ;  /* 0x0000000308087211 */ /* 0x000fe200078f10ff */
[----:B------:R-:W2:Y:S01]  /*0370*/  LDC R10, c[0x0][0x144] ;  /* 0x00005100ff0a7b82 */ /* 0x000ea20000000800 */
[----:B------:R-:W-:Y:S01]  /*0380*/  NOP ;  /* 0x0000000000007918 */ /* 0x000fe20000000000 */
[----:B------:R-:W-:Y:S01]  /*0390*/  IMAD.IADD R6, R18, 0x1, -R7 ;  /* 0x0000000112067824 */ /* 0x000fe200078e0a07 */
[----:B------:R-:W-:Y:S01]  /*03a0*/  LOP3.LUT R8, R8, 0x3ffffffc, RZ, 0xc0, !PT ;  /* 0x3ffffffc08087812 */ /* 0x000fe200078ec0ff */
[----:B------:R-:W-:Y:S01]  /*03b0*/  IMAD.MOV.U32 R22, RZ, RZ, 0x1 ;  /* 0x00000001ff167424 */ /* 0x000fe200078e00ff */
[----:B------:R-:W-:-:S02]  /*03c0*/  ISETP.NE.AND P3, PT, R5, RZ, PT ;  /* 0x000000ff0500720c */ /* 0x000fc40003f65270 */
[----:B------:R-:W-:Y:S01]  /*03d0*/  SHF.R.S32.HI R7, RZ, 0x1f, R6 ;  /* 0x0000001fff077819 */ /* 0x000fe20000011406 */
[----:B------:R-:W-:Y:S01]  /*03e0*/  IMAD.IADD R8, R3, 0x1, -R8 ;  /* 0x0000000103087824 */ /* 0x000fe200078e0a08 */
[----:B------:R-:W3:Y:S02]  /*03f0*/  LDC R13, c[0x0][0x140] ;  /* 0x00005000ff0d7b82 */ /* 0x000ee40000000800 */
[----:B------:R-:W-:Y:S02]  /*0400*/  LEA.HI R7, R7, R6, RZ, 0x3 ;  /* 0x0000000607077211 */ /* 0x000fe400078f18ff */
[----:B-----5:R-:W-:Y:S02]  /*0410*/  ISETP.NE.OR P0, PT, R0, RZ, !P0 ;  /* 0x000000ff0000720c */ /* 0x020fe40004705670 */
[--C-:B------:R-:W-:Y:S02]  /*0420*/  SHF.R.S32.HI R0, RZ, 0x3, R7.reuse ;  /* 0x00000003ff007819 */ /* 0x100fe40000011407 */
[----:B------:R-:W-:-:S02]  /*0430*/  SHF.R.S32.HI R7, RZ, 0x1f, R7 ;  /* 0x0000001fff077819 */ /* 0x000fc40000011407 */
[----:B0-----:R-:W-:Y:S02]  /*0440*/  I2FP.F32.U32 R9, UR8 ;  /* 0x0000000800097c45 */ /* 0x001fe40008201000 */
[----:B------:R-:W-:-:S03]  /*0450*/  LEA.HI R7, R7, R0, RZ, 0x2 ;  /* 0x0000000007077211 */ /* 0x000fc600078f10ff */
[----:B------:R-:W-:Y:S01]  /*0460*/  FMUL R9, R9, UR4 ;  /* 0x0000000409097c20 */ /* 0x000fe20008400000 */
[----:B------:R-:W-:Y:S01]  /*0470*/  LOP3.LUT R7, R7, 0xfffffffc, RZ, 0xc0, !PT ;  /* 0xfffffffc07077812 */ /* 0x000fe200078ec0ff */
[----:B------:R-:W-:Y:S01]  /*0480*/  VOTEU.ALL UP0, P0 ;  /* 0x00000000003f7886 */ /* 0x000fe20000000000 */
[----:B-1----:R-:W-:Y:S01]  /*0490*/  I2FP.F32.U32 R3, R4 ;  /* 0x0000000400037245 */ /* 0x002fe20000201000 */
[----:B------:R-:W-:Y:S01]  /*04a0*/  ULDC UR4, c[0x0][0x154] ;  /* 0x0000550000047ab9 */ /* 0x000fe20000000800 */
[----:B------:R-:W-:Y:S01]  /*04b0*/  VOTEU.ALL UP1, P0 ;  /* 0x00000000003f7886 */ /* 0x000fe20000020000 */
[----:B------:R-:W0:Y:S01]  /*04c0*/  F2I.U32.TRUNC.NTZ R9, R9 ;  /* 0x0000000900097305 */ /* 0x000e22000020f000 */
[----:B------:R-:W-:Y:S01]  /*04d0*/  IMAD.IADD R7, R0, 0x1, -R7 ;  /* 0x0000000100077824 */ /* 0x000fe200078e0a07 */
[----:B------:R-:W1:Y:S01]  /*04e0*/  @!UP0 S2UR UR7, SR_CgaCtaId ;  /* 0x00000000000789c3 */ /* 0x000e620000008800 */
[----:B------:R-:W-:Y:S01]  /*04f0*/  FMUL R12, R3, UR4 ;  /* 0x00000004030c7c20 */ /* 0x000fe20008400000 */
[----:B------:R-:W-:Y:S01]  /*0500*/  UMOV UR4, 0x20 ;  /* 0x0000002000047882 */ /* 0x000fe20000000000 */
[----:B------:R-:W-:Y:S01]  /*0510*/  IMAD R8, R8, 0x4, R7 ;  /* 0x0000000408087824 */ /* 0x000fe200078e0207 */
[----:B------:R-:W-:Y:S01]  /*0520*/  @!UP0 UMOV UR6, 0x400 ;  /* 0x0000040000068882 */ /* 0x000fe20000000000 */
[----:B------:R-:W-:-:S04]  /*0530*/  @!UP0 UIADD3 UR4, -UR4, 0x100000, URZ ;  /* 0x0010000004048890 */ /* 0x000fc8000fffe13f */
[----:B------:R-:W-:Y:S02]  /*0540*/  @!UP0 USHF.L.U32 UR5, UR4, 0xb, URZ ;  /* 0x0000000b04058899 */ /* 0x000fe4000800063f */
[----:B------:R-:W-:Y:S01]  /*0550*/  @!UP0 USHF.L.U32 UR4, UR4, 0x1, URZ ;  /* 0x0000000104048899 */ /* 0x000fe2000800063f */
[----:B---3--:R-:W-:Y:S01]  /*0560*/  ISETP.EQ.U32.AND P2, PT, R13, 0x1, PT ;  /* 0x000000010d00780c */ /* 0x008fe20003f42070 */
[----:B------:R-:W3:Y:S01]  /*0570*/  F2I.U32.TRUNC.NTZ R12, R12 ;  /* 0x0000000c000c7305 */ /* 0x000ee2000020f000 */
[----:B------:R-:W-:Y:S01]  /*0580*/  LEA.HI R0, R8, R8, RZ, 0x1 ;  /* 0x0000000808007211 */ /* 0x000fe200078f08ff */
[----:B------:R-:W5:Y:S03]  /*0590*/  LDC R7, c[0x0][0x148] ;  /* 0x00005200ff077b82 */ /* 0x000f660000000800 */
[----:B------:R-:W-:Y:S01]  /*05a0*/  LOP3.LUT R11, R0, 0xfffffffe, RZ, 0xc0, !PT ;  /* 0xfffffffe000b7812 */ /* 0x000fe200078ec0ff */
[----:B0-----:R-:W-:Y:S01]  /*05b0*/  IMAD.MOV R15, RZ, RZ, -R9 ;  /* 0x000000ffff0f7224 */ /* 0x001fe200078e0a09 */
[----:B------:R-:W-:-:S03]  /*05c0*/  SHF.R.S32.HI R9, RZ, 0x1f, R2 ;  /* 0x0000001fff097819 */ /* 0x000fc60000011402 */
[----:B--2---:R-:W-:Y:S01]  /*05d0*/  IMAD R3, R10, R15, UR8 ;  /* 0x000000080a037e24 */ /* 0x004fe2000f8e020f */
[----:B------:R-:W-:Y:S01]  /*05e0*/  LEA.HI R9, R9, R2, RZ, 0x2 ;  /* 0x0000000209097211 */ /* 0x000fe200078f10ff */
[C---:B------:R-:W-:Y:S02]  /*05f0*/  IMAD.IADD R0, R8.reuse, 0x1, -R11 ;  /* 0x0000000108007824 */ /* 0x040fe400078e0a0b */
[----:B------:R-:W-:Y:S01]  /*0600*/  IMAD.SHL.U32 R11, R8, 0x4, RZ ;  /* 0x00000004080b7824 */ /* 0x000fe200078e00ff */
[----:B------:R-:W-:Y:S01]  /*0610*/  LOP3.LUT R9, R9, 0xfffffffc, RZ, 0xc0, !PT ;  /* 0xfffffffc09097812 */ /* 0x000fe200078ec0ff */
[----:B---3--:R-:W-:Y:S01]  /*0620*/  IMAD.MOV R24, RZ, RZ, -R12 ;  /* 0x000000ffff187224 */ /* 0x008fe200078e0a0c */
[----:B------:R-:W-:Y:S01]  /*0630*/  ISETP.NE.AND P4, PT, R0, R3, PT ;  /* 0x000000030000720c */ /* 0x000fe20003f85270 */
[----:B-1----:R-:W-:Y:S01]  /*0640*/  @!UP0 ULEA UR6, UR7, UR6, 0x18 ;  /* 0x0000000607068291 */ /* 0x002fe2000f8ec03f */
[----:B------:R-:W-:Y:S01]  /*0650*/  LOP3.LUT R152, R8, 0xc, R11, 0x78, !PT ;  /* 0x0000000c08987812 */ /* 0x000fe200078e780b */
[----:B------:R-:W-:Y:S01]  /*0660*/  IMAD.IADD R0, R2, 0x1, -R9 ;  /* 0x0000000102007824 */ /* 0x000fe200078e0a09 */
[----:B------:R-:W-:Y:S01]  /*0670*/  VOTEU.ALL UP0, P0 ;  /* 0x00000000003f7886 */ /* 0x000fe20000000000 */
[----:B------:R-:W-:Y:S01]  /*0680*/  LOP3.LUT P0, RZ, R6, 0x7, RZ, 0xc0, !PT ;  /* 0x0000000706ff7812 */ /* 0x000fe2000780c0ff */
[----:B------:R-:W-:-:S02]  /*0690*/  VIADD R6, R5, 0xffffffff ;  /* 0xffffffff05067836 */ /* 0x000fc40000000000 */
[----:B------:R-:W-:Y:S01]  /*06a0*/  ISETP.NE.AND P1, PT, R0, 0x3, PT ;  /* 0x000000030000780c */ /* 0x000fe20003f25270 */
[----:B-----5:R-:W-:Y:S01]  /*06b0*/  IMAD R9, R7, R24, R4 ;  /* 0x0000001807097224 */ /* 0x020fe200078e0204 */
[----:B------:R-:W-:Y:S02]  /*06c0*/  ISETP.LT.U32.AND P0, PT, R152, 0x2, !P0 ;  /* 0x000000029800780c */ /* 0x000fe40004701070 */
[----:B------:R-:W-:Y:S01]  /*06d0*/  ISETP.EQ.OR P1, PT, R0, RZ, !P1 ;  /* 0x000000ff0000720c */ /* 0x000fe20004f22670 */
[----:B------:R-:W0:Y:S02]  /*06e0*/  FENCE.VIEW.ASYNC.S ;  /* 0x00000000000073c6 */ /* 0x000e240000000000 */
[----:B0-----:R0:W1:Y:S01]  /*06f0*/  @!UP0 SYNCS.EXCH.64 URZ, [UR6+0x50], UR4 ;  /* 0x00005004063f85b2 */ /* 0x0010620008000100 */
[----:B------:R-:W-:Y:S02]  /*0700*/  @P4 LEA.HI R2, R152, R152, RZ, 0x1 ;  /* 0x0000009898024211 */ /* 0x000fe400078f08ff */
[----:B------:R-:W-:-:S02]  /*0710*/  ISETP.EQ.AND P1, PT, R5, RZ, P1 ;  /* 0x000000ff0500720c */ /* 0x000fc40000f22270 */
[----:B------:R-:W-:Y:S02]  /*0720*/  @P4 SHF.R.S32.HI R2, RZ, 0x1, R2 ;  /* 0x00000001ff024819 */ /* 0x000fe40000011402 */
[----:B------:R-:W-:Y:S02]  /*0730*/  ISETP.GE.U32.AND P6, PT, R6, 0x2, PT ;  /* 0x000000020600780c */ /* 0x000fe40003fc6070 */
[----:B------:R-:W-:Y:S02]  /*0740*/  @P4 ISETP.NE.AND P5, PT, R2, R9, PT ;  /* 0x000000090200420c */ /* 0x000fe40003fa5270 */
[----:B------:R-:W-:Y:S02]  /*0750*/  SEL R9, RZ, 0x1, !P0 ;  /* 0x00000001ff097807 */ /* 0x000fe40004000000 */
[----:B------:R-:W-:Y:S02]  /*0760*/  @P4 SEL R22, RZ, 0x1, P5 ;  /* 0x00000001ff164807 */ /* 0x000fe40002800000 */
[----:B------:R-:W-:Y:S01]  /*0770*/  SEL R19, RZ, 0x1, !P1 ;  /* 0x00000001ff137807 */ /* 0x000fe20004800000 */
[----:B------:R0:W2:Y:S01]  /*0780*/  @!UP1 SYNCS.EXCH.64 URZ, [UR6+0x58], UR4 ;  /* 0x00005804063f95b2 */ /* 0x0000a20008000100 */
[----:B------:R-:W-:Y:S01]  /*0790*/  LOP3.LUT R22, R22, R9, RZ, 0xc0, !PT ;  /* 0x0000000916167212 */ /* 0x000fe200078ec0ff */
[----:B------:R-:W-:Y:S01]  /*07a0*/  NOP ;  /* 0x0000000000007918 */ /* 0x000fe20000000000 */
[----:B------:R-:W-:Y:S01]  /*07b0*/  SEL R19, R19, 0x2, P6 ;  /* 0x0000000213137807 */ /* 0x000fe20003000000 */
[----:B------:R-:W-:Y:S06]  /*07c0*/  @!P2 BRA `(.L_x_3) ;  /* 0x000000000008a947 */ /* 0x000fec0003800000 */
[----:B-12-4-:R-:W-:Y:S01]  /*07d0*/  UCGABAR_ARV ;  /* 0x00000000000079c7 */ /* 0x016fe20008000000 */
[----:B------:R-:W-:Y:S05]  /*07e0*/  BRA `(.L_x_4) ;  /* 0x0000000000047947 */ /* 0x000fea0003800000 */
.L_x_3:
[----:B-12-4-:R-:W-:Y:S01]  /*07f0*/  NOP ;  /* 0x0000000000007918 */ /* 0x016fe20000000000 */
.L_x_4:
[----:B------:R-:W1:Y:S01]  /*0800*/  LDC R2, c[0x0][0x65c] ;  /* 0x00019700ff027b82 */ /* 0x000e620000000800 */
[----:B------:R-:W-:Y:S02]  /*0810*/  IMAD.U32 R8, RZ, RZ, UR8 ;  /* 0x00000008ff087e24 */ /* 0x000fe4000f8e00ff */
[----:B------:R-:W-:Y:S01]  /*0820*/  IMAD.MOV.U32 R9, RZ, RZ, RZ ;  /* 0x000000ffff097224 */ /* 0x000fe200078e00ff */
[----:B-1----:R-:W-:-:S04]  /*0830*/  ISETP.NE.AND P1, PT, R2, 0x1, PT ;  /* 0x000000010200780c */ /* 0x002fc80003f25270 */
[----:B------:R-:W-:-:S09]  /*0840*/  P2R R5, PR, RZ, 0x2 ;  /* 0x00000002ff057803 */ /* 0x000fd20000000000 */
[----:B------:R-:W1:Y:S01]  /*0850*/  @P1 LDC R17, c[0x0][0x10] ;  /* 0x00000400ff111b82 */ /* 0x000e620000000800 */
[----:B------:R-:W-:Y:S02]  /*0860*/  @P1 IMAD.MOV.U32 R5, RZ, RZ, RZ ;  /* 0x000000ffff051224 */ /* 0x000fe400078e00ff */
[----:B------:R-:W-:-:S05]  /*0870*/  @P1 IMAD.MOV.U32 R13, RZ, RZ, RZ ;  /* 0x000000ffff0d1224 */ /* 0x000fca00078e00ff */
[----:B------:R-:W2:Y:S01]  /*0880*/  @!P1 LDC R11, c[0x0][0xc] ;  /* 0x00000300ff0b9b82 */ /* 0x000ea20000000800 */
[----:B-1----:R-:W-:-:S04]  /*0890*/  @P1 IMAD.WIDE.U32 R16, R17, UR8, R4 ;  /* 0x0000000811101c25 */ /* 0x002fc8000f8e0004 */
[----:B------:R-:W-:Y:S02]  /*08a0*/  @P1 IMAD.IADD R17, R17, 0x1, R13 ;  /* 0x0000000111111824 */ /* 0x000fe400078e020d */
[----:B--2---:R-:W-:-:S04]  /*08b0*/  @!P1 IMAD.WIDE.U32 R8, R4, R11, R8 ;  /* 0x0000000b04089225 */ /* 0x004fc800078e0008 */
[----:B------:R-:W-:Y:S02]  /*08c0*/  @!P1 IMAD.MOV.U32 R16, RZ, RZ, R8 ;  /* 0x000000ffff109224 */ /* 0x000fe400078e0008 */
[----:B------:R-:W-:Y:S01]  /*08d0*/  @!P1 IMAD.MOV.U32 R17, RZ, RZ, R9 ;  /* 0x000000ffff119224 */ /* 0x000fe200078e0009 */
[----:B------:R-:W-:Y:S06]  /*08e0*/  @!P2 BRA `(.L_x_5) ;  /* 0x00000000000ca947 */ /* 0x000fec0003800000 */
[----:B------:R-:W-:Y:S01]  /*08f0*/  UCGABAR_WAIT ;  /* 0x0000000000007dc7 */ /* 0x000fe20008000000 */
[----:B------:R-:W-:Y:S01]  /*0900*/  CCTL.IVALL ;  /* 0x00000000ff00798f */ /* 0x000fe20002000000 */
[----:B------:R-:W-:Y:S05]  /*0910*/  BRA `(.L_x_6) ;  /* 0x0000000000047947 */ /* 0x000fea0003800000 */
.L_x_5:
[----:B------:R-:W-:Y:S06]  /*0920*/  BAR.SYNC.DEFER_BLOCKING 0x0 ;  /* 0x0000000000007b1d */ /* 0x000fec0000010000 */
.L_x_6:
[----:B------:R-:W-:Y:S05]  /*0930*/  @!P3 BRA `(.L_x_7) ;  /* 0x000000980064b947 */ /* 0x000fea0003800000 */
[----:B------:R-:W-:-:S13]  /*0940*/  ISETP.GT.U32.AND P0, PT, R6, 0x1, PT ;  /* 0x000000010600780c */ /* 0x000fda0003f04070 */
[----:B0-----:R-:W-:Y:S05]  /*0950*/  @P0 EXIT ;  /* 0x000000000000094d */ /* 0x001fea0003800000 */
[----:B------:R-:W-:Y:S01]  /*0960*/  ULDC.64 UR4, c[0x0][0x650] ;  /* 0x0001940000047ab9 */ /* 0x000fe20000000a00 */
[----:B------:R-:W-:Y:S01]  /*0970*/  PRMT R0, RZ, 0x7610, R0 ;  /* 0x00007610ff007816 */ /* 0x000fe20000000000 */
[----:B------:R-:W-:Y:S01]  /*0980*/  IMAD.MOV.U32 R154, RZ, RZ, -0x1 ;  /* 0xffffffffff9a7424 */ /* 0x000fe200078e00ff */
[----:B------:R-:W-:Y:S01]  /*0990*/  ISETP.GE.U32.AND P0, PT, R16, UR4, PT ;  /* 0x0000000410007c0c */ /* 0x000fe2000bf06070 */
[----:B------:R-:W-:Y:S02]  /*09a0*/  IMAD.MOV.U32 R153, RZ, RZ, -0x1 ;  /* 0xffffffffff997424 */ /* 0x000fe400078e00ff */
[----:B------:R-:W-:Y:S01]  /*09b0*/  IMAD.MOV.U32 R23, RZ, RZ, -0x1 ;  /* 0xffffffffff177424 */ /* 0x000fe200078e00ff */
[----:B------:R-:W-:-:S13]  /*09c0*/  ISETP.GE.U32.AND.EX P0, PT, R17, UR5, PT, P0 ;  /* 0x0000000511007c0c */ /* 0x000fda000bf06100 */
[----:B------:R-:W-:Y:S05]  /*09d0*/  @P0 BRA `(.L_x_8) ;  /* 0x00000004002c0947 */ /* 0x000fea0003800000 */
[----:B------:R-:W0:Y:S01]  /*09e0*/  LDC.64 R20, c[0x0][0x628] ;  /* 0x00018a00ff147b82 */ /* 0x000e220000000a00 */
[----:B------:R-:W-:Y:S02]  /*09f0*/  IMAD.MOV.U32 R8, RZ, RZ, R16 ;  /* 0x000000ffff087224 */ /* 0x000fe400078e0010 */
[----:B------:R-:W-:-:S05]  /*0a00*/  IMAD.MOV.U32 R9, RZ, RZ, R17 ;  /* 0x000000ffff097224 */ /* 0x000fca00078e0011 */
[----:B------:R-:W1:Y:S08]  /*0a10*/  LDC R0, c[0x0][0x630] ;  /* 0x00018c00ff007b82 */ /* 0x000e700000000800 */
[----:B------:R-:W2:Y:S01]  /*0a20*/  LDC.64 R26, c[0x0][0x620] ;  /* 0x00018800ff1a7b82 */ /* 0x000ea20000000a00 */
[----:B0-----:R-:W-:-:S04]  /*0a30*/  ISETP.NE.U32.AND P0, PT, R20, RZ, PT ;  /* 0x000000ff1400720c */ /* 0x001fc80003f05070 */
[----:B------:R-:W-:-:S13]  /*0a40*/  ISETP.NE.AND.EX P0, PT, R21, RZ, PT, P0 ;  /* 0x000000ff1500720c */ /* 0x000fda0003f05300 */
[----:B-12---:R-:W-:Y:S05]  /*0a50*/  @!P0 BRA `(.L_x_9) ;  /* 0x0000000000288947 */ /* 0x006fea0003800000 */
[----:B------:R-:W0:Y:S02]  /*0a60*/  LDC R13, c[0x0][0x634] ;  /* 0x00018d00ff0d7b82 */ /* 0x000e240000000800 */
[----:B0-----:R-:W-:-:S05]  /*0a70*/  IADD3 R13, P0, R16, R13, RZ ;  /* 0x0000000d100d7210 */ /* 0x001fca0007f1e0ff */
[----:B------:R-:W-:-:S04]  /*0a80*/  IMAD.X R15, RZ, RZ, R17, P0 ;  /* 0x000000ffff0f7224 */ /* 0x000fc800000e0611 */
[----:B------:R-:W-:-:S04]  /*0a90*/  IMAD.WIDE.U32 R8, R15, R20, RZ ;  /* 0x000000140f087225 */ /* 0x000fc800078e00ff */
[----:B------:R-:W-:-:S04]  /*0aa0*/  IMAD.WIDE.U32 R10, P0, R13, R21, R8 ;  /* 0x000000150d0a7225 */ /* 0x000fc80007800008 */
[----:B------:R-:W-:-:S04]  /*0ab0*/  IMAD.WIDE.U32 R8, R13, R20, RZ ;  /* 0x000000140d087225 */ /* 0x000fc800078e00ff */
[----:B------:R-:W-:Y:S01]  /*0ac0*/  IMAD.X R13, RZ, RZ, RZ, P0 ;  /* 0x000000ffff0d7224 */ /* 0x000fe200000e06ff */
[----:B------:R-:W-:Y:S01]  /*0ad0*/  IADD3 RZ, P0, R9, R10, RZ ;  /* 0x0000000a09ff7210 */ /* 0x000fe20007f1e0ff */
[----:B------:R-:W-:-:S04]  /*0ae0*/  IMAD.MOV.U32 R12, RZ, RZ, R11 ;  /* 0x000000ffff0c7224 */ /* 0x000fc800078e000b */
[----:B------:R-:W-:-:S08]  /*0af0*/  IMAD.WIDE.U32.X R8, R15, R21, R12, P0 ;  /* 0x000000150f087225 */ /* 0x000fd000000e040c */
.L_x_9:
[----:B------:R-:W0:Y:S01]  /*0b00*/  LDC.64 R20, c[0x0][0x640] ;  /* 0x00019000ff147b82 */ /* 0x000e220000000a00 */
[--C-:B------:R-:W-:Y:S01]  /*0b10*/  SHF.R.U64 R28, R8, R0, R9.reuse ;  /* 0x00000000081c7219 */ /* 0x100fe20000001209 */
[----:B------:R-:W-:Y:S01]  /*0b20*/  IMAD R30, R7, R24, R4 ;  /* 0x00000018071e7224 */ /* 0x000fe200078e0204 */
[----:B------:R-:W-:Y:S01]  /*0b30*/  SHF.R.U32.HI R0, RZ, R0, R9 ;  /* 0x00000000ff007219 */ /* 0x000fe20000011609 */
[----:B------:R-:W-:Y:S01]  /*0b40*/  IMAD.MOV.U32 R23, RZ, RZ, 0x1 ;  /* 0x00000001ff177424 */ /* 0x000fe200078e00ff */
[----:B------:R-:W-:-:S03]  /*0b50*/  IADD3 R5, P0, RZ, -R28, RZ ;  /* 0x8000001cff057210 */ /* 0x000fc60007f1e0ff */
[----:B------:R-:W1:Y:S02]  /*0b60*/  LDC R6, c[0x0][0x618] ;  /* 0x00018600ff067b82 */ /* 0x000e640000000800 */
[----:B------:R-:W-:-:S04]  /*0b70*/  IMAD.X R9, RZ, RZ, ~R0, P0 ;  /* 0x000000ffff097224 */ /* 0x000fc800000e0e00 */
[-C--:B------:R-:W-:Y:S02]  /*0b80*/  IMAD R0, R9, R26.reuse, RZ ;  /* 0x0000001a09007224 */ /* 0x080fe400078e02ff */
[----:B------:R-:W2:Y:S01]  /*0b90*/  LDC R11, c[0x0][0x608] ;  /* 0x00018200ff0b7b82 */ /* 0x000ea20000000800 */
[----:B------:R-:W-:-:S04]  /*0ba0*/  IMAD.WIDE.U32 R8, R5, R26, R16 ;  /* 0x0000001a05087225 */ /* 0x000fc800078e0010 */
[----:B------:R-:W-:-:S03]  /*0bb0*/  IMAD R5, R5, R27, R0 ;  /* 0x0000001b05057224 */ /* 0x000fc600078e0200 */
[----:B------:R-:W3:Y:S01]  /*0bc0*/  LDC R12, c[0x0][0x658] ;  /* 0x00019600ff0c7b82 */ /* 0x000ee20000000800 */
[----:B0-----:R-:W-:Y:S01]  /*0bd0*/  ISETP.NE.U32.AND P0, PT, R20, RZ, PT ;  /* 0x000000ff1400720c */ /* 0x001fe20003f05070 */
[----:B------:R-:W-:Y:S02]  /*0be0*/  IMAD.IADD R5, R9, 0x1, R5 ;  /* 0x0000000109057824 */ /* 0x000fe400078e0205 */
[----:B------:R-:W-:Y:S01]  /*0bf0*/  IMAD.MOV.U32 R9, RZ, RZ, -0x1 ;  /* 0xffffffffff097424 */ /* 0x000fe200078e00ff */
[----:B------:R-:W-:-:S03]  /*0c00*/  ISETP.NE.AND.EX P0, PT, R21, RZ, PT, P0 ;  /* 0x000000ff1500720c */ /* 0x000fc60003f05300 */
[----:B------:R-:W0:Y:S01]  /*0c10*/  LDC R15, c[0x0][0x600] ;  /* 0x00018000ff0f7b82 */ /* 0x000e220000000800 */
[-CC-:B-1----:R-:W-:Y:S02]  /*0c20*/  SHF.R.U64 R13, R8, R6.reuse, R5.reuse ;  /* 0x00000006080d7219 */ /* 0x182fe40000001205 */
[----:B------:R-:W-:-:S05]  /*0c30*/  SHF.R.U32.HI R0, RZ, R6, R5 ;  /* 0x00000006ff007219 */ /* 0x000fca0000011605 */
[----:B------:R-:W1:Y:S01]  /*0c40*/  LDC R14, c[0x0][0x648] ;  /* 0x00019200ff0e7b82 */ /* 0x000e620000000800 */
[-CC-:B--2---:R-:W-:Y:S02]  /*0c50*/  SHF.R.U64 R27, R13, R11.reuse, R0.reuse ;  /* 0x0000000b0d1b7219 */ /* 0x184fe40000001200 */
[----:B------:R-:W-:-:S05]  /*0c60*/  SHF.R.U32.HI R5, RZ, R11, R0 ;  /* 0x0000000bff057219 */ /* 0x000fca0000011600 */
[----:B------:R-:W2:Y:S01]  /*0c70*/  LDC R26, c[0x0][0x638] ;  /* 0x00018e00ff1a7b82 */ /* 0x000ea20000000800 */
[-CC-:B---3--:R-:W-:Y:S02]  /*0c80*/  SHF.R.U64 R24, R27, R12.reuse, R5.reuse ;  /* 0x0000000c1b187219 */ /* 0x188fe40000001205 */
[-C--:B------:R-:W-:Y:S02]  /*0c90*/  SHF.L.U32 R0, R9, R12.reuse, RZ ;  /* 0x0000000c09007219 */ /* 0x080fe400000006ff */
[----:B------:R-:W-:Y:S01]  /*0ca0*/  SHF.R.U32.HI R5, RZ, R12, R5 ;  /* 0x0000000cff057219 */ /* 0x000fe20000011605 */
[----:B------:R-:W-:Y:S01]  /*0cb0*/  IMAD.MOV.U32 R4, RZ, RZ, R24 ;  /* 0x000000ffff047224 */ /* 0x000fe200078e0018 */
[----:B------:R-:W-:Y:S01]  /*0cc0*/  LOP3.LUT R10, RZ, R0, RZ, 0x33, !PT ;  /* 0x00000000ff0a7212 */ /* 0x000fe200078e33ff */
[----:B------:R-:W3:Y:S01]  /*0cd0*/  LDC R25, c[0x0][0x610] ;  /* 0x00018400ff197b82 */ /* 0x000ee20000000800 */
[----:B------:R-:W-:Y:S05]  /*0ce0*/  @!P0 BRA `(.L_x_10) ;  /* 0x0000000000288947 */ /* 0x000fea0003800000 */
[----:B------:R-:W4:Y:S02]  /*0cf0*/  LDC R9, c[0x0][0x64c] ;  /* 0x00019300ff097b82 */ /* 0x000f240000000800 */
[----:B----4-:R-:W-:-:S05]  /*0d00*/  IADD3 R9, P0, R24, R9, RZ ;  /* 0x0000000918097210 */ /* 0x010fca0007f1e0ff */
        /* <DEDUP_REMOVED lines=8> */
.L_x_10:
[----:B-1----:R-:W-:Y:S01]  /*0d90*/  SHF.R.U64 R4, R4, R14, R5 ;  /* 0x0000000e04047219 */ /* 0x002fe20000001205 */
[----:B0-----:R-:W-:Y:S01]  /*0da0*/  VIADD R6, R15, 0xffffffff ;  /* 0xffffffff0f067836 */ /* 0x001fe20000000000 */
[----:B------:R-:W-:Y:S01]  /*0db0*/  SHF.L.U32 R0, R23, R12, RZ ;  /* 0x0000000c17007219 */ /* 0x000fe200000006ff */
[----:B------:R-:W-:Y:S01]  /*0dc0*/  IMAD.MOV.U32 R23, RZ, RZ, R28 ;  /* 0x000000ffff177224 */ /* 0x000fe200078e001c */
[----:B------:R-:W-:Y:S01]  /*0dd0*/  LOP3.LUT R5, R27, R10, RZ, 0xc0, !PT ;  /* 0x0000000a1b057212 */ /* 0x000fe200078ec0ff */
[----:B------:R-:W-:Y:S01]  /*0de0*/  IMAD.MOV R7, RZ, RZ, -R4 ;  /* 0x000000ffff077224 */ /* 0x000fe200078e0a04 */
[----:B------:R-:W-:Y:S02]  /*0df0*/  SEL R3, R3, R30, !P1 ;  /* 0x0000001e03037207 */ /* 0x000fe40004800000 */
[----:B------:R-:W-:Y:S01]  /*0e00*/  LOP3.LUT R6, R13, R6, RZ, 0xc0, !PT ;  /* 0x000000060d067212 */ /* 0x000fe200078ec0ff */
[----:B------:R-:W-:Y:S02]  /*0e10*/  IMAD R4, R0, R4, R5 ;  /* 0x0000000400047224 */ /* 0x000fe400078e0205 */
[----:B--2---:R-:W-:-:S02]  /*0e20*/  IMAD R0, R7, R26, R24 ;  /* 0x0000001a07007224 */ /* 0x004fc400078e0218 */
[----:B---3--:R-:W-:Y:S02]  /*0e30*/  IMAD R3, R4, R25, R3 ;  /* 0x0000001904037224 */ /* 0x008fe400078e0203 */
[----:B------:R-:W-:Y:S02]  /*0e40*/  IMAD R154, R0, R15, R6 ;  /* 0x0000000f009a7224 */ /* 0x000fe400078e0206 */
[----:B------:R-:W-:-:S03]  /*0e50*/  IMAD.MOV.U32 R4, RZ, RZ, 0x1 ;  /* 0x00000001ff047424 */ /* 0x000fc600078e00ff */
[----:B------:R-:W-:Y:S02]  /*0e60*/  SEL R153, R154, R3, !P1 ;  /* 0x000000039a997207 */ /* 0x000fe40004800000 */
[----:B------:R-:W-:Y:S02]  /*0e70*/  PRMT R0, R4, 0x7610, R0 ;  /* 0x0000761004007816 */ /* 0x000fe40000000000 */
[----:B------:R-:W-:-:S07]  /*0e80*/  SEL R154, R3, R154, !P1 ;  /* 0x0000009a039a7207 */ /* 0x000fce0004800000 */
.L_x_8:
[----:B------:R-:W-:-:S08]  /*0e90*/  NOP ;  /* 0x0000000000007918 */ /* 0x000fd00000000000 */
[----:B------:R-:W0:Y:S02]  /*0ea0*/  USETMAXREG.TRY_ALLOC.CTAPOOL UP0, 0xe8 ;  /* 0x000000e8000079c8 */ /* 0x000e240008000600 */
[----:B0-----:R-:W-:-:S13]  /*0eb0*/  PLOP3.LUT P0, PT, PT, PT, UP0, 0x80, 0x0 ;  /* 0x000000000000781c */ /* 0x001fda0003f0f008 */
[----:B------:R-:W-:Y:S05]  /*0ec0*/  @!P0 BRA `(.L_x_8) ;  /* 0xfffffffc00f08947 */ /* 0x000fea000383ffff */
[----:B------:R-:W-:Y:S01]  /*0ed0*/  ULDC.64 UR4, c[0x0][0x598] ;  /* 0x0001660000047ab9 */ /* 0x000fe20000000a00 */
[----:B------:R-:W-:Y:S01]  /*0ee0*/  ULDC.64 UR36, c[0x0][0x208] ;  /* 0x0000820000247ab9 */ /* 0x000fe20000000a00 */
[----:B------:R-:W-:-:S04]  /*0ef0*/  ISETP.NE.U32.AND P0, PT, RZ, UR4, PT ;  /* 0x00000004ff007c0c */ /* 0x000fc8000bf05070 */
[----:B------:R-:W-:-:S13]  /*0f00*/  ISETP.NE.AND.EX P0, PT, RZ, UR5, PT, P0 ;  /* 0x00000005ff007c0c */ /* 0x000fda000bf05300 */
[----:B------:R-:W-:Y:S05]  /*0f10*/  @!P0 BRA `(.L_x_11) ;  /* 0x00000000001c8947 */ /* 0x000fea0003800000 */
[----:B------:R-:W0:Y:S02]  /*0f20*/  LDC.64 R4, c[0x0][0x598] ;  /* 0x00016600ff047b82 */ /* 0x000e240000000a00 */
[----:B0-----:R-:W2:Y:S02]  /*0f30*/  LDG.E.64 R4, desc[UR36][R4.64] ;  /* 0x0000002404047981 */ /* 0x001ea4000c1e1b00 */
[----:B--2---:R-:W-:-:S04]  /*0f40*/  ISETP.NE.U32.AND P0, PT, R4, RZ, PT ;  /* 0x000000ff0400720c */ /* 0x004fc80003f05070 */
[----:B------:R-:W-:-:S13]  /*0f50*/  ISETP.NE.AND.EX P0, PT, R5, RZ, PT, P0 ;  /* 0x000000ff0500720c */ /* 0x000fda0003f05300 */
[----:B------:R-:W-:Y:S05]  /*0f60*/  @!P0 BRA `(.L_x_11) ;  /* 0x0000000000088947 */ /* 0x000fea0003800000 */
[----:B------:R0:W5:Y:S01]  /*0f70*/  LD.E R155, desc[UR36][R4.64] ;  /* 0x00000024049b7980 */ /* 0x000162000c101900 */
[----:B------:R-:W-:Y:S05]  /*0f80*/  BRA `(.L_x_12) ;  /* 0x0000000000247947 */ /* 0x000fea0003800000 */
.L_x_11:
[----:B------:R-:W-:Y:S02]  /*0f90*/  ULDC.64 UR4, c[0x0][0x588] ;  /* 0x0001620000047ab9 */ /* 0x000fe40000000a00 */
[----:B------:R-:W-:-:S04]  /*0fa0*/  ISETP.NE.U32.AND P0, PT, RZ, UR4, PT ;  /* 0x00000004ff007c0c */ /* 0x000fc8000bf05070 */
[----:B------:R-:W-:-:S13]  /*0fb0*/  ISETP.NE.AND.EX P0, PT, RZ, UR5, PT, P0 ;  /* 0x00000005ff007c0c */ /* 0x000fda000bf05300 */
[----:B------:R-:W-:Y:S05]  /*0fc0*/  @!P0 BRA `(.L_x_13) ;  /* 0x00000000000c8947 */ /* 0x000fea0003800000 */
[----:B------:R-:W0:Y:S02]  /*0fd0*/  LDC.64 R4, c[0x0][0x588] ;  /* 0x00016200ff047b82 */ /* 0x000e240000000a00 */
[----:B0-----:R1:W5:Y:S01]  /*0fe0*/  LDG.E R155, desc[UR36][R4.64] ;  /* 0x00000024049b7981 */ /* 0x001362000c1e1900 */
[----:B------:R-:W-:Y:S05]  /*0ff0*/  BRA `(.L_x_12) ;  /* 0x0000000000087947 */ /* 0x000fea0003800000 */
.L_x_13:
[----:B------:R-:W-:Y:S02]  /*1000*/  ULDC UR4, c[0x0][0x580] ;  /* 0x0001600000047ab9 */ /* 0x000fe40000000800 */
[----:B------:R-:W-:-:S07]  /*1010*/  IMAD.U32 R155, RZ, RZ, UR4 ;  /* 0x00000004ff9b7e24 */ /* 0x000fce000f8e00ff */
.L_x_12:
[----:B------:R-:W-:Y:S02]  /*1020*/  ULDC.64 UR4, c[0x0][0x5a0] ;  /* 0x0001680000047ab9 */ /* 0x000fe40000000a00 */
[----:B------:R-:W-:-:S04]  /*1030*/  ISETP.NE.U32.AND P0, PT, RZ, UR4, PT ;  /* 0x00000004ff007c0c */ /* 0x000fc8000bf05070 */
[----:B------:R-:W-:-:S13]  /*1040*/  ISETP.NE.AND.EX P0, PT, RZ, UR5, PT, P0 ;  /* 0x00000005ff007c0c */ /* 0x000fda000bf05300 */
[----:B------:R-:W-:Y:S05]  /*1050*/  @!P0 BRA `(.L_x_14) ;  /* 0x00000000001c8947 */ /* 0x000fea0003800000 */
[----:B01----:R-:W0:Y:S02]  /*1060*/  LDC.64 R4, c[0x0][0x5a0] ;  /* 0x00016800ff047b82 */ /* 0x003e240000000a00 */
[----:B0-----:R-:W2:Y:S02]  /*1070*/  LDG.E.64 R4, desc[UR36][R4.64] ;  /* 0x0000002404047981 */ /* 0x001ea4000c1e1b00 */
[----:B--2---:R-:W-:-:S04]  /*1080*/  ISETP.NE.U32.AND P0, PT, R4, RZ, PT ;  /* 0x000000ff0400720c */ /* 0x004fc80003f05070 */
[----:B------:R-:W-:-:S13]  /*1090*/  ISETP.NE.AND.EX P0, PT, R5, RZ, PT, P0 ;  /* 0x000000ff0500720c */ /* 0x000fda0003f05300 */
[----:B------:R-:W-:Y:S05]  /*10a0*/  @!P0 BRA `(.L_x_14) ;  /* 0x0000000000088947 */ /* 0x000fea0003800000 */
[----:B------:R0:W5:Y:S01]  /*10b0*/  LD.E R156, desc[UR36][R4.64] ;  /* 0x00000024049c7980 */ /* 0x000162000c101900 */
[----:B------:R-:W-:Y:S05]  /*10c0*/  BRA `(.L_x_15) ;  /* 0x0000000000247947 */ /* 0x000fea0003800000 */
.L_x_14:
[----:B------:R-:W-:Y:S02]  /*10d0*/  ULDC.64 UR4, c[0x0][0x590] ;  /* 0x0001640000047ab9 */ /* 0x000fe40000000a00 */
[----:B------:R-:W-:-:S04]  /*10e0*/  ISETP.NE.U32.AND P0, PT, RZ, UR4, PT ;  /* 0x00000004ff007c0c */ /* 0x000fc8000bf05070 */
[----:B------:R-:W-:-:S13]  /*10f0*/  ISETP.NE.AND.EX P0, PT, RZ, UR5, PT, P0 ;  /* 0x00000005ff007c0c */ /* 0x000fda000bf05300 */
[----:B------:R-:W-:Y:S05]  /*1100*/  @!P0 BRA `(.L_x_16) ;  /* 0x00000000000c8947 */ /* 0x000fea0003800000 */
[----:B------:R-:W2:Y:S02]  /*1110*/  LDC.64 R156, c[0x0][0x590] ;  /* 0x00016400ff9c7b82 */ /* 0x000ea40000000a00 */
[----:B--2---:R2:W5:Y:S01]  /*1120*/  LDG.E R156, desc[UR36][R156.64] ;  /* 0x000000249c9c7981 */ /* 0x004562000c1e1900 */
[----:B------:R-:W-:Y:S05]  /*1130*/  BRA `(.L_x_15) ;  /* 0x0000000000087947 */ /* 0x000fea0003800000 */
.L_x_16:
[----:B------:R-:W-:Y:S02]  /*1140*/  ULDC UR4, c[0x0][0x584] ;  /* 0x0001610000047ab9 */ /* 0x000fe40000000800 */
[----:B------:R-:W-:-:S07]  /*1150*/  IMAD.U32 R156, RZ, RZ, UR4 ;  /* 0x00000004ff9c7e24 */ /* 0x000fce000f8e00ff */
.L_x_15:
[----:B------:R-:W-:-:S13]  /*1160*/  LOP3.LUT P0, RZ, R0, 0xff, RZ, 0xc0, !PT ;  /* 0x000000ff00ff7812 */ /* 0x000fda000780c0ff */
[----:B------:R-:W-:Y:S05]  /*1170*/  @!P0 EXIT ;  /* 0x000000000000894d */ /* 0x000fea0003800000 */
[----:B------:R-:W-:Y:S01]  /*1180*/  ULDC UR4, c[0x0][0x28c] ;  /* 0x0000a30000047ab9 */ /* 0x000fe20000000800 */
[----:B--2---:R-:W-:Y:S01]  /*1190*/  LOP3.LUT R157, R19, 0x1, RZ, 0xfc, !PT ;  /* 0x00000001139d7812 */ /* 0x004fe200078efcff */
[----:B------:R-:W-:Y:S01]  /*11a0*/  UIADD3 UR4, UR4, 0x3f, URZ ;  /* 0x0000003f04047890 */ /* 0x000fe2000fffe03f */
[----:B------:R-:W-:Y:S01]  /*11b0*/  UMOV UR38, URZ ;  /* 0x0000003f00267c82 */ /* 0x000fe20008000000 */
[----:B------:R-:W-:Y:S02]  /*11c0*/  UMOV UR39, URZ ;  /* 0x0000003f00277c82 */ /* 0x000fe40008000000 */
[----:B------:R-:W-:-:S04]  /*11d0*/  USHF.R.S32.HI UR5, URZ, 0x1f, UR4 ;  /* 0x0000001f3f057899 */ /* 0x000fc80008011404 */
[----:B------:R-:W-:-:S04]  /*11e0*/  ULEA.HI UR5, UR5, UR4, URZ, 0x6 ;  /* 0x0000000405057291 */ /* 0x000fc8000f8f303f */
[----:B------:R-:W-:-:S12]  /*11f0*/  USHF.R.S32.HI UR40, URZ, 0x6, UR5 ;  /* 0x000000063f287899 */ /* 0x000fd80008011405 */
.L_x_290:
[----:B------:R-:W-:Y:S01]  /*1200*/  LOP3.LUT R0, R18, 0x80, RZ, 0xc0, !PT ;  /* 0x0000008012007812 */ /* 0x000fe200078ec0ff */
[----:B--2---:R-:W2:Y:S01]  /*1210*/  S2UR UR7, SR_CgaCtaId ;  /* 0x00000000000779c3 */ /* 0x004ea20000008800 */
[----:B------:R-:W-:Y:S02]  /*1220*/  UMOV UR6, 0x400 ;  /* 0x0000040000067882 */ /* 0x000fe40000000000 */
[----:B------:R-:W-:-:S06]  /*1230*/  SHF.R.U32.HI R0, RZ, 0x7, R0 ;  /* 0x00000007ff007819 */ /* 0x000fcc0000011600 */
[----:B---3--:R-:W3:Y:S01]  /*1240*/  SHFL.IDX PT, R0, R0, RZ, 0x1f ;  /* 0x00001fff00007589 */ /* 0x008ee200000e0000 */
[----:B--2---:R-:W-:Y:S01]  /*1250*/  ULEA UR6, UR7, UR6, 0x18 ;  /* 0x0000000607067291 */ /* 0x004fe2000f8ec03f */
[----:B---3--:R-:W-:-:S13]  /*1260*/  R2UR UR4, R0 ;  /* 0x00000000000472ca */ /* 0x008fda00000e0000 */
[----:B------:R-:W-:-:S04]  /*1270*/  ULEA.HI UR5, UR4, UR4, URZ, 0x1 ;  /* 0x0000000404057291 */ /* 0x000fc8000f8f083f */
[----:B------:R-:W-:-:S04]  /*1280*/  ULOP3.LUT UR5, UR5, 0x7fffe, URZ, 0xc0, !UPT ;  /* 0x0007fffe05057892 */ /* 0x000fc8000f8ec03f */
[----:B------:R-:W-:-:S03]  /*1290*/  UIADD3 UR5, UR4, -UR5, URZ ;  /* 0x8000000504057290 */ /* 0x000fc6000fffe03f */
[----:B------:R-:W-:Y:S01]  /*12a0*/  ULDC UR4, c[0x0][0x28c] ;  /* 0x0000a30000047ab9 */ /* 0x000fe20000000800 */
[----:B------:R-:W-:Y:S01]  /*12b0*/  ULEA UR5, UR5, UR6, 0xd ;  /* 0x0000000605057291 */ /* 0x000fe2000f8e683f */
[----:B------:R-:W-:-:S03]  /*12c0*/  ISETP.LT.AND P0, PT, RZ, UR4, PT ;  /* 0x00000004ff007c0c */ /* 0x000fc6000bf01270 */
[----:B------:R-:W-:-:S04]  /*12d0*/  UIADD3 UR5, UR5, 0x100, URZ ;  /* 0x0000010005057890 */ /* 0x000fc8000fffe03f */
[----:B------:R-:W-:-:S04]  /*12e0*/  USHF.R.U32.HI UR5, URZ, 0x4, UR5 ;  /* 0x000000043f057899 */ /* 0x000fc80008011605 */
[----:B------:R-:W-:Y:S02]  /*12f0*/  ULOP3.LUT UR41, UR5, 0x3fff, URZ, 0xc0, !UPT ;  /* 0x00003fff05297892 */ /* 0x000fe4000f8ec03f */
[----:B-1--45:R-:W-:Y:S10]  /*1300*/  @P0 BRA `(.L_x_17) ;  /* 0x0000000000400947 */ /* 0x032ff40003800000 */
[----:B------:R-:W-:Y:S01]  /*1310*/  MOV R0, 0x0 ;  /* 0x0000000000007802 */ /* 0x000fe20000000f00 */
[----:B------:R-:W-:Y:S01]  /*1320*/  ULDC.64 UR4, c[0x4][0x68] ;  /* 0x01001a0000047ab9 */ /* 0x000fe20000000a00 */
[----:B------:R-:W-:Y:S01]  /*1330*/  ULDC.64 UR6, c[0x4][0x8] ;  /* 0x0100020000067ab9 */ /* 0x000fe20000000a00 */
[----:B01----:R-:W-:Y:S01]  /*1340*/  IMAD.U32 R4, RZ, RZ, UR4 ;  /* 0x00000004ff047e24 */ /* 0x003fe2000f8e00ff */
[----:B------:R0:W1:Y:S01]  /*1350*/  LDC.64 R14, c[0x4][R0] ;  /* 0x01000000000e7b82 */ /* 0x0000620000000a00 */
[----:B------:R-:W-:Y:S01]  /*1360*/  IMAD.U32 R5, RZ, RZ, UR5 ;  /* 0x00000005ff057e24 */ /* 0x000fe2000f8e00ff */
[----:B------:R-:W-:Y:S01]  /*1370*/  ULDC.64 UR4, c[0x4][0x70] ;  /* 0x01001c0000047ab9 */ /* 0x000fe20000000a00 */
[----:B------:R-:W-:Y:S02]  /*1380*/  IMAD.U32 R10, RZ, RZ, UR6 ;  /* 0x00000006ff0a7e24 */ /* 0x000fe4000f8e00ff */
[----:B------:R-:W-:Y:S02]  /*1390*/  IMAD.U32 R6, RZ, RZ, UR4 ;  /* 0x00000004ff067e24 */ /* 0x000fe4000f8e00ff */
[----:B------:R-:W-:-:S02]  /*13a0*/  IMAD.U32 R7, RZ, RZ, UR5 ;  /* 0x00000005ff077e24 */ /* 0x000fc4000f8e00ff */
[----:B------:R-:W-:Y:S02]  /*13b0*/  IMAD.U32 R11, RZ, RZ, UR7 ;  /* 0x00000007ff0b7e24 */ /* 0x000fe4000f8e00ff */
[----:B------:R-:W-:Y:S02]  /*13c0*/  IMAD.MOV.U32 R8, RZ, RZ, 0x1e1 ;  /* 0x000001e1ff087424 */ /* 0x000fe400078e00ff */
[----:B------:R-:W-:Y:S02]  /*13d0*/  IMAD.MOV.U32 R12, RZ, RZ, 0x1 ;  /* 0x00000001ff0c7424 */ /* 0x000fe400078e00ff */
[----:B0-----:R-:W-:-:S07]  /*13e0*/  IMAD.MOV.U32 R13, RZ, RZ, RZ ;  /* 0x000000ffff0d7224 */ /* 0x001fce00078e00ff */
[----:B------:R-:W-:-:S07]  /*13f0*/  LEPC R20, `(.L_x_17) ;  /* 0x000000001014794e */ /* 0x000fce0000000000 */
[----:B-1---5:R-:W-:Y:S05]  /*1400*/  CALL.ABS.NOINC R14 ;  /* 0x000000000e007343 */ /* 0x022fea0003c00000 */
.L_x_17:
[----:B------:R-:W-:-:S13]  /*1410*/  ISETP.NE.AND P0, PT, R157, 0x3, PT ;  /* 0x000000039d00780c */ /* 0x000fda0003f05270 */
[----:B------:R-:W-:Y:S05]  /*1420*/  @!P0 BRA `(.L_x_18) ;  /* 0x0000000000048947 */ /* 0x000fea0003800000 */
[----:B------:R-:W-:Y:S01]  /*1430*/  BPT.TRAP 0x1 ;  /* 0x000000040000795c */ /* 0x000fe20000300000 */
.L_x_18:
[----:B------:R-:W2:Y:S01]  /*1440*/  S2UR UR5, SR_CgaCtaId ;  /* 0x00000000000579c3 */ /* 0x000ea20000008800 */
[----:B------:R-:W-:Y:S01]  /*1450*/  UMOV UR4, 0x400 ;  /* 0x0000040000047882 */ /* 0x000fe20000000000 */
[----:B------:R-:W-:Y:S02]  /*1460*/  IMAD.U32 R0, RZ, RZ, UR38 ;  /* 0x00000026ff007e24 */ /* 0x000fe4000f8e00ff */
[----:B------:R-:W-:-:S03]  /*1470*/  IMAD.U32 R3, RZ, RZ, UR39 ;  /* 0x00000027ff037e24 */ /* 0x000fc6000f8e00ff */
[----:B------:R-:W-:Y:S01]  /*1480*/  SHF.L.U32 R0, R0, 0x1f, RZ ;  /* 0x0000001f00007819 */ /* 0x000fe200000006ff */
[----:B--2---:R-:W-:-:S06]  /*1490*/  ULEA UR4, UR5, UR4, 0x18 ;  /* 0x0000000405047291 */ /* 0x004fcc000f8ec03f */
[----:B------:R-:W-:-:S04]  /*14a0*/  IMAD.U32 R6, RZ, RZ, UR4 ;  /* 0x00000004ff067e24 */ /* 0x000fc8000f8e00ff */
[----:B------:R-:W-:-:S04]  /*14b0*/  IMAD R3, R3, 0x8, R6 ;  /* 0x0000000803037824 */ /* 0x000fc800078e0206 */
[----:B------:R2:W3:Y:S01]  /*14c0*/  SYNCS.PHASECHK.TRANS64.TRYWAIT P1, [R3+URZ], R0 ;  /* 0x00000000030075a7 */ /* 0x0004e2000802017f */
[----:B------:R-:W-:Y:S05]  /*14d0*/  @!P0 BRA `(.L_x_19) ;  /* 0x0000000000048947 */ /* 0x000fea0003800000 */
[----:B------:R-:W-:Y:S01]  /*14e0*/  BPT.TRAP 0x1 ;  /* 0x000000040000795c */ /* 0x000fe20000300000 */
.L_x_19:
[----:B---3--:R-:W-:Y:S05]  /*14f0*/  @P1 BRA `(.L_x_20) ;  /* 0x0000000000081947 */ /* 0x008fea0003800000 */
[----:B------:R-:W3:Y:S02]  /*1500*/  SYNCS.PHASECHK.TRANS64.TRYWAIT P1, [R3+URZ], R0 ;  /* 0x00000000030075a7 */ /* 0x000ee4000802017f */
[----:B---3--:R-:W-:Y:S05]  /*1510*/  @!P1 BRA `(.L_x_21) ;  /* 0x000000a000d89947 */ /* 0x008fea0003800000 */
.L_x_20:
[----:B------:R-:W-:-:S04]  /*1520*/  UISETP.LT.AND UP0, UPT, UR40, 0x1, UPT ;  /* 0x000000012800788c */ /* 0x000fc8000bf01270 */
[----:B------:R-:W-:-:S06]  /*1530*/  USEL UR4, UR40, 0x1, UP0 ;  /* 0x0000000128047887 */ /* 0x000fcc0008000000 */
[----:B--23--:R-:W-:Y:S01]  /*1540*/  IMAD.U32 R0, RZ, RZ, UR4 ;  /* 0x00000004ff007e24 */ /* 0x00cfe2000f8e00ff */
[----:B------:R-:W-:Y:S05]  /*1550*/  WARPSYNC.ALL ;  /* 0x0000000000007948 */ /* 0x000fea0003800000 */
[----:B------:R-:W-:-:S04]  /*1560*/  IADD3 R0, -R0, UR40, RZ ;  /* 0x0000002800007c10 */ /* 0x000fc8000fffe1ff */
[----:B------:R-:W-:Y:S02]  /*1570*/  ISETP.GE.AND P1, PT, R0, 0x1, PT ;  /* 0x000000010000780c */ /* 0x000fe40003f26270 */
[----:B------:R-:W-:Y:S01]  /*1580*/  R2UR UR4, R6 ;  /* 0x00000000060472ca */ /* 0x000fe200000e0000 */
[----:B------:R-:W-:Y:S01]  /*1590*/  WARPGROUP.ARRIVE ;  /* 0x00000000000079c5 */ /* 0x000fe20000000000 */
[----:B------:R-:W-:Y:S01]  /*15a0*/  UMOV UR9, 0x40000040 ;  /* 0x4000004000097882 */ /* 0x000fe20000000000 */
[----:B------:R-:W-:-:S10]  /*15b0*/  UMOV UR11, 0x40000040 ;  /* 0x40000040000b7882 */ /* 0x000fd40000000000 */
[----:B------:R-:W-:-:S04]  /*15c0*/  UIADD3 UR4, UR4, 0x10100, URZ ;  /* 0x0001010004047890 */ /* 0x000fc8000fffe03f */
[----:B------:R-:W-:-:S04]  /*15d0*/  USHF.R.U32.HI UR4, URZ, 0x4, UR4 ;  /* 0x000000043f047899 */ /* 0x000fc80008011604 */
[----:B------:R-:W-:Y:S02]  /*15e0*/  ULOP3.LUT UR5, UR4, 0x3fff, URZ, 0xc0, !UPT ;  /* 0x00003fff04057892 */ /* 0x000fe4000f8ec03f */
[----:B------:R-:W-:Y:S02]  /*15f0*/  ULOP3.LUT UR4, UR41, 0x10000, URZ, 0xfc, !UPT ;  /* 0x0001000029047892 */ /* 0x000fe4000f8efc3f */
[----:B------:R-:W-:Y:S02]  /*1600*/  ULOP3.LUT UR5, UR5, 0x10000, URZ, 0xfc, !UPT ;  /* 0x0001000005057892 */ /* 0x000fe4000f8efc3f */
[----:B------:R-:W-:Y:S02]  /*1610*/  ULEA UR6, UR39, UR4, 0xa ;  /* 0x0000000427067291 */ /* 0x000fe4000f8e503f */
[----:B------:R-:W-:-:S05]  /*1620*/  ULEA UR7, UR39, UR5, 0xb ;  /* 0x0000000527077291 */ /* 0x000fca000f8e583f */
[----:B------:R-:W-:Y:S02]  /*1630*/  UMOV UR8, UR6 ;  /* 0x0000000600087c82 */ /* 0x000fe40008000000 */
[----:B------:R-:W-:Y:S02]  /*1640*/  UMOV UR10, UR7 ;  /* 0x00000007000a7c82 */ /* 0x000fe40008000000 */
[----:B------:R-:W-:Y:S01]  /*1650*/  HGMMA.64x256x16.F32.BF16 R24, gdesc[UR8], RZ, !UPT, gsb0 ;  /* 0x03e00000081879f0 */ /* 0x000fe2000c0018ff */
[----:B------:R-:W-:Y:S02]  /*1660*/  UIADD3 UR8, UR6, 0x2, URZ ;  /* 0x0000000206087890 */ /* 0x000fe4000fffe03f */
[----:B------:R-:W-:Y:S01]  /*1670*/  UIADD3 UR10, UR7, 0x2, URZ ;  /* 0x00000002070a7890 */ /* 0x000fe2000fffe03f */
[----:B------:R-:W-:Y:S01]  /*1680*/  UMOV UR9, 0x40000040 ;  /* 0x4000004000097882 */ /* 0x000fe20000000000 */
[----:B------:R-:W-:Y:S01]  /*1690*/  UMOV UR11, 0x40000040 ;  /* 0x40000040000b7882 */ /* 0x000fe20000000000 */
[----:B------:R-:W-:-:S02]  /*16a0*/  WARPGROUP.DEPBAR.LE gsb0, 0x0 ;  /* 0x00008000000079c5 */ /* 0x000fc40000010000 */
[----:B------:R-:W-:-:S15]  /*16b0*/  WARPGROUP.ARRIVE ;  /* 0x00000000000079c5 */ /* 0x000fde0000000000 */
[----:B------:R-:W-:-:S05]  /*16c0*/  NOP ;  /* 0x0000000000007918 */ /* 0x000fca0000000000 */
[----:B------:R-:W-:Y:S01]  /*16d0*/  HGMMA.64x256x16.F32.BF16 R24, gdesc[UR8], R24, gsb0 ;  /* 0x03e00000081879f0 */ /* 0x000fe20008001818 */
[----:B------:R-:W-:Y:S02]  /*16e0*/  UIADD3 UR8, UR6, 0x4, URZ ;  /* 0x0000000406087890 */ /* 0x000fe4000fffe03f */
[----:B------:R-:W-:Y:S01]  /*16f0*/  UIADD3 UR10, UR7, 0x4, URZ ;  /* 0x00000004070a7890 */ /* 0x000fe2000fffe03f */
[----:B------:R-:W-:Y:S01]  /*1700*/  UMOV UR9, 0x40000040 ;  /* 0x4000004000097882 */ /* 0x000fe20000000000 */
[----:B------:R-:W-:Y:S01]  /*1710*/  UMOV UR11, 0x40000040 ;  /* 0x40000040000b7882 */ /* 0x000fe20000000000 */
[----:B------:R-:W-:Y:S02]  /*1720*/  WARPGROUP.DEPBAR.LE gsb0, 0x0 ;  /* 0x00008000000079c5 */ /* 0x000fe40000010000 */
        /* <DEDUP_REMOVED lines=10> */
[----:B------:R-:W-:Y:S03]  /*17d0*/  HGMMA.64x256x16.F32.BF16 R24, gdesc[UR8], R24, gsb0 ;  /* 0x03e00000081879f0 */ /* 0x000fe60008001818 */
[----:B------:R-:W-:Y:S02]  /*17e0*/  WARPGROUP.DEPBAR.LE gsb0, 0x0 ;  /* 0x00008000000079c5 */ /* 0x000fe40000010000 */
[----:B------:R-:W-:Y:S05]  /*17f0*/  @!P1 BRA `(.L_x_22) ;  /* 0x0000000400309947 */ /* 0x000fea0003800000 */
[----:B------:R-:W-:Y:S02]  /*1800*/  UIADD3 UR6, UR39, 0x1, URZ ;  /* 0x0000000127067890 */ /* 0x000fe4000fffe03f */
[----:B------:R-:W-:Y:S02]  /*1810*/  IMAD.U32 R3, RZ, RZ, UR39 ;  /* 0x00000027ff037e24 */ /* 0x000fe4000f8e00ff */
[----:B------:R-:W-:-:S04]  /*1820*/  UISETP.NE.AND UP0, UPT, UR6, 0x4, UPT ;  /* 0x000000040600788c */ /* 0x000fc8000bf05270 */
[----:B------:R-:W-:Y:S02]  /*1830*/  USEL UR7, URZ, 0x1, UP0 ;  /* 0x000000013f077887 */ /* 0x000fe40008000000 */
[----:B------:R-:W-:Y:S02]  /*1840*/  USEL UR6, UR6, URZ, UP0 ;  /* 0x0000003f06067287 */ /* 0x000fe40008000000 */
[----:B------:R-:W-:-:S06]  /*1850*/  ULOP3.LUT UR7, UR38, UR7, URZ, 0x3c, !UPT ;  /* 0x0000000726077292 */ /* 0x000fcc000f8e3c3f */
[----:B------:R-:W-:-:S07]  /*1860*/  IMAD.U32 R7, RZ, RZ, UR7 ;  /* 0x00000007ff077e24 */ /* 0x000fce000f8e00ff */
.L_x_29:
[----:B------:R-:W-:Y:S05]  /*1870*/  @!P0 BRA `(.L_x_23) ;  /* 0x0000000000048947 */ /* 0x000fea0003800000 */
[----:B------:R-:W-:Y:S01]  /*1880*/  BPT.TRAP 0x1 ;  /* 0x000000040000795c */ /* 0x000fe20000300000 */
.L_x_23:
[----:B------:R-:W2:Y:S01]  /*1890*/  S2UR UR8, SR_CgaCtaId ;  /* 0x00000000000879c3 */ /* 0x000ea20000008800 */
[----:B------:R-:W-:Y:S01]  /*18a0*/  UMOV UR7, 0x400 ;  /* 0x0000040000077882 */ /* 0x000fe20000000000 */
[----:B01----:R-:W-:Y:S01]  /*18b0*/  IMAD.U32 R5, RZ, RZ, UR6 ;  /* 0x00000006ff057e24 */ /* 0x003fe2000f8e00ff */
[----:B------:R-:W-:Y:S01]  /*18c0*/  SHF.L.U32 R4, R7, 0x1f, RZ ;  /* 0x0000001f07047819 */ /* 0x000fe200000006ff */
[----:B--2---:R-:W-:-:S06]  /*18d0*/  ULEA UR7, UR8, UR7, 0x18 ;  /* 0x0000000708077291 */ /* 0x004fcc000f8ec03f */
[----:B------:R-:W-:-:S04]  /*18e0*/  IMAD.U32 R6, RZ, RZ, UR7 ;  /* 0x00000007ff067e24 */ /* 0x000fc8000f8e00ff */
[----:B------:R-:W-:-:S04]  /*18f0*/  IMAD R5, R5, 0x8, R6 ;  /* 0x0000000805057824 */ /* 0x000fc800078e0206 */
[----:B------:R0:W1:Y:S01]  /*1900*/  SYNCS.PHASECHK.TRANS64.TRYWAIT P1, [R5+URZ], R4 ;  /* 0x00000004050075a7 */ /* 0x000062000802017f */
[----:B------:R-:W-:Y:S05]  /*1910*/  @!P0 BRA `(.L_x_24) ;  /* 0x0000000000048947 */ /* 0x000fea0003800000 */
[----:B------:R-:W-:Y:S01]  /*1920*/  BPT.TRAP 0x1 ;  /* 0x000000040000795c */ /* 0x000fe20000300000 */
.L_x_24:
[----:B-1----:R-:W-:Y:S05]  /*1930*/  @P1 BRA `(.L_x_25) ;  /* 0x0000000000081947 */ /* 0x002fea0003800000 */
[----:B------:R-:W1:Y:S02]  /*1940*/  SYNCS.PHASECHK.TRANS64.TRYWAIT P1, [R5+URZ], R4 ;  /* 0x00000004050075a7 */ /* 0x000e64000802017f */
[----:B-1----:R-:W-:Y:S05]  /*1950*/  @!P1 BRA `(.L_x_26) ;  /* 0x0000009c00dc9947 */ /* 0x002fea0003800000 */
.L_x_25:
[----:B------:R-:W-:Y:S01]  /*1960*/  ULEA UR7, UR6, UR4, 0xa ;  /* 0x0000000406077291 */ /* 0x000fe2000f8e503f */
[----:B------:R-:W-:Y:S01]  /*1970*/  WARPGROUP.ARRIVE ;  /* 0x00000000000079c5 */ /* 0x000fe20000000000 */
[----:B------:R-:W-:Y:S01]  /*1980*/  ULEA UR12, UR6, UR5, 0xb ;  /* 0x00000005060c7291 */ /* 0x000fe2000f8e583f */
[----:B------:R-:W-:Y:S01]  /*1990*/  UMOV UR9, 0x40000040 ;  /* 0x4000004000097882 */ /* 0x000fe20000000000 */
[----:B------:R-:W-:-:S03]  /*19a0*/  UMOV UR11, 0x40000040 ;  /* 0x40000040000b7882 */ /* 0x000fc60000000000 */
[----:B------:R-:W-:Y:S02]  /*19b0*/  UMOV UR8, UR7 ;  /* 0x0000000700087c82 */ /* 0x000fe40008000000 */
[----:B------:R-:W-:Y:S02]  /*19c0*/  UMOV UR10, UR12 ;  /* 0x0000000c000a7c82 */ /* 0x000fe40008000000 */
[----:B------:R-:W-:Y:S01]  /*19d0*/  HGMMA.64x256x16.F32.BF16 R24, gdesc[UR8], R24, gsb0 ;  /* 0x03e00000081879f0 */ /* 0x000fe20008001818 */
        /* <DEDUP_REMOVED lines=26> */
[----:B------:R-:W-:Y:S01]  /*1b80*/  BPT.TRAP 0x1 ;  /* 0x000000040000795c */ /* 0x000fe20000300000 */
.L_x_27:
[----:B------:R-:W-:-:S13]  /*1b90*/  ISETP.NE.AND P1, PT, R22, RZ, PT ;  /* 0x000000ff1600720c */ /* 0x000fda0003f25270 */
[----:B01----:R-:W-:-:S04]  /*1ba0*/  @P1 IMAD R4, R3, 0x8, R6 ;  /* 0x0000000803041824 */ /* 0x003fc800078e0206 */
[----:B------:R-:W-:-:S05]  /*1bb0*/  @P1 VIADD R5, R4, 0x20 ;  /* 0x0000002004051836 */ /* 0x000fca0000000000 */
[----:B------:R-:W-:-:S04]  /*1bc0*/  @P1 PRMT R5, R152, 0x654, R5 ;  /* 0x0000065498051816 */ /* 0x000fc80000000005 */
[----:B------:R0:W-:Y:S01]  /*1bd0*/  @P1 SYNCS.ARRIVE.TRANS64.RED.A1T0 RZ, [R5+URZ], RZ ;  /* 0x000000ff05ff19a7 */ /* 0x0001e2000810043f */
[----:B------:R-:W-:-:S13]  /*1be0*/  ISETP.GT.U32.AND P1, PT, R19, 0x1, PT ;  /* 0x000000011300780c */ /* 0x000fda0003f24070 */
[----:B0-----:R-:W-:Y:S05]  /*1bf0*/  @P1 BRA `(.L_x_28) ;  /* 0x0000000000041947 */ /* 0x001fea0003800000 */
[----:B------:R-:W-:Y:S01]  /*1c00*/  BPT.TRAP 0x1 ;  /* 0x000000040000795c */ /* 0x000fe20000300000 */
.L_x_28:
[----:B------:R-:W-:Y:S01]  /*1c10*/  UIADD3 UR6, UR6, 0x1, URZ ;  /* 0x0000000106067890 */ /* 0x000fe2000fffe03f */
[C---:B------:R-:W-:Y:S01]  /*1c20*/  ISETP.GT.AND P2, PT, R0.reuse, 0x1, PT ;  /* 0x000000010000780c */ /* 0x040fe20003f44270 */
[----:B------:R-:W-:Y:S02]  /*1c30*/  VIADD R3, R3, 0x1 ;  /* 0x0000000103037836 */ /* 0x000fe40000000000 */
[----:B------:R-:W-:Y:S01]  /*1c40*/  UISETP.NE.AND UP0, UPT, UR6, 0x4, UPT ;  /* 0x000000040600788c */ /* 0x000fe2000bf05270 */
[----:B------:R-:W-:Y:S02]  /*1c50*/  VIADD R0, R0, 0xffffffff ;  /* 0xffffffff00007836 */ /* 0x000fe40000000000 */
[C---:B------:R-:W-:Y:S01]  /*1c60*/  ISETP.NE.AND P1, PT, R3.reuse, 0x4, PT ;  /* 0x000000040300780c */ /* 0x040fe20003f25270 */
[----:B------:R-:W-:Y:S02]  /*1c70*/  USEL UR7, URZ, 0x1, UP0 ;  /* 0x000000013f077887 */ /* 0x000fe40008000000 */
[----:B------:R-:W-:Y:S01]  /*1c80*/  USEL UR6, UR6, URZ, UP0 ;  /* 0x0000003f06067287 */ /* 0x000fe20008000000 */
[----:B------:R-:W-:-:S03]  /*1c90*/  SEL R3, R3, RZ, P1 ;  /* 0x000000ff03037207 */ /* 0x000fc60000800000 */
[----:B------:R-:W-:Y:S01]  /*1ca0*/  LOP3.LUT R7, R7, UR7, RZ, 0x3c, !PT ;  /* 0x0000000707077c12 */ /* 0x000fe2000f8e3cff */
[----:B------:R-:W-:Y:S07]  /*1cb0*/  @P2 BRA `(.L_x_29) ;  /* 0xfffffff800ec2947 */ /* 0x000fee000383ffff */
.L_x_22:
[----:B------:R-:W2:Y:S02]  /*1cc0*/  LDC R0, c[0x0][0x28c] ;  /* 0x0000a300ff007b82 */ /* 0x000ea40000000800 */
[----:B--2---:R-:W-:-:S13]  /*1cd0*/  ISETP.GE.AND P1, PT, R0, 0x1, PT ;  /* 0x000000010000780c */ /* 0x004fda0003f26270 */
[----:B------:R-:W-:Y:S05]  /*1ce0*/  @!P1 BRA `(.L_x_30) ;  /* 0x0000000000409947 */ /* 0x000fea0003800000 */
[----:B------:R-:W-:Y:S05]  /*1cf0*/  @!P0 BRA `(.L_x_31) ;  /* 0x0000000000048947 */ /* 0x000fea0003800000 */
[----:B------:R-:W-:Y:S01]  /*1d00*/  BPT.TRAP 0x1 ;  /* 0x000000040000795c */ /* 0x000fe20000300000 */
.L_x_31:
[----:B------:R-:W-:Y:S01]  /*1d10*/  ISETP.NE.AND P0, PT, R22, RZ, PT ;  /* 0x000000ff1600720c */ /* 0x000fe20003f05270 */
[----:B------:R-:W-:-:S12]  /*1d20*/  UISETP.LT.AND UP1, UPT, UR40, 0x1, UPT ;  /* 0x000000012800788c */ /* 0x000fd8000bf21270 */
[----:B------:R-:W-:-:S05]  /*1d30*/  VOTEU.ANY UP0, P0 ;  /* 0x00000000003f7886 */ /* 0x000fca0000000100 */
[----:B------:R-:W-:-:S04]  /*1d40*/  @UP0 USEL UR4, UR40, 0x1, UP1 ;  /* 0x0000000128040887 */ /* 0x000fc80008800000 */
[----:B------:R-:W-:-:S06]  /*1d50*/  @UP0 UIADD3 UR4, UR39, UR40, -UR4 ;  /* 0x0000002827040290 */ /* 0x000fcc000fffe804 */
[----:B------:R-:W-:-:S04]  /*1d60*/  IMAD.U32 R0, RZ, RZ, UR4 ;  /* 0x00000004ff007e24 */ /* 0x000fc8000f8e00ff */
[----:B------:R-:W-:-:S05]  /*1d70*/  @P0 IMAD.SHL.U32 R0, R0, 0x8, RZ ;  /* 0x0000000800000824 */ /* 0x000fca00078e00ff */
[----:B------:R-:W-:-:S04]  /*1d80*/  @P0 LOP3.LUT R0, R0, 0x18, RZ, 0xc0, !PT ;  /* 0x0000001800000812 */ /* 0x000fc800078ec0ff */
[----:B------:R-:W-:-:S04]  /*1d90*/  @P0 IADD3 R3, R6, 0x20, R0 ;  /* 0x0000002006030810 */ /* 0x000fc80007ffe000 */
[----:B------:R-:W-:-:S04]  /*1da0*/  @P0 PRMT R3, R152, 0x654, R3 ;  /* 0x0000065498030816 */ /* 0x000fc80000000003 */
[----:B------:R2:W-:Y:S01]  /*1db0*/  @P0 SYNCS.ARRIVE.TRANS64.RED.A1T0 RZ, [R3+URZ], RZ ;  /* 0x000000ff03ff09a7 */ /* 0x0005e2000810043f */
[----:B------:R-:W-:-:S13]  /*1dc0*/  ISETP.GT.U32.AND P0, PT, R19, 0x1, PT ;  /* 0x000000011300780c */ /* 0x000fda0003f04070 */
[----:B--2---:R-:W-:Y:S05]  /*1dd0*/  @P0 BRA `(.L_x_30) ;  /* 0x0000000000040947 */ /* 0x004fea0003800000 */
[----:B------:R-:W-:Y:S01]  /*1de0*/  BPT.TRAP 0x1 ;  /* 0x000000040000795c */ /* 0x000fe20000300000 */
.L_x_30:
[----:B------:R-:W2:Y:S01]  /*1df0*/  LDC R6, c[0x0][0x288] ;  /* 0x0000a200ff067b82 */ /* 0x000ea20000000800 */
[--C-:B------:R-:W-:Y:S01]  /*1e00*/  SHF.R.U32.HI R0, RZ, 0x2, R18.reuse ;  /* 0x00000002ff007819 */ /* 0x100fe20000011612 */
[----:B------:R-:W-:Y:S01]  /*1e10*/  UIADD3 UR39, UR40, UR39, URZ ;  /* 0x0000002728277290 */ /* 0x000fe2000fffe03f */
[----:B01----:R-:W-:Y:S01]  /*1e20*/  SHF.R.U32.HI R5, RZ, 0x7, R18 ;  /* 0x00000007ff057819 */ /* 0x003fe20000011612 */
[----:B------:R-:W-:Y:S01]  /*1e30*/  ULDC UR8, c[0x0][0x284] ;  /* 0x0000a10000087ab9 */ /* 0x000fe20000000800 */
[----:B------:R-:W-:Y:S01]  /*1e40*/  LOP3.LUT R4, R18, 0x60, RZ, 0xc0, !PT ;  /* 0x0000006012047812 */ /* 0x000fe200078ec0ff */
[----:B------:R-:W-:Y:S01]  /*1e50*/  USHF.R.U32.HI UR4, URZ, 0x2, UR39 ;  /* 0x000000023f047899 */ /* 0x000fe20008011627 */
[----:B------:R-:W-:Y:S01]  /*1e60*/  LOP3.LUT R3, R0, 0x7, RZ, 0xc0, !PT ;  /* 0x0000000700037812 */ /* 0x000fe200078ec0ff */
[----:B------:R-:W-:Y:S01]  /*1e70*/  UISETP.GT.U32.AND UP1, UPT, UR39, 0x3, UPT ;  /* 0x000000032700788c */ /* 0x000fe2000bf24070 */
[----:B------:R-:W-:Y:S01]  /*1e80*/  LOP3.LUT R0, R5, 0x1, RZ, 0xc0, !PT ;  /* 0x0000000105007812 */ /* 0x000fe200078ec0ff */
[----:B------:R-:W-:Y:S01]  /*1e90*/  ULOP3.LUT UR4, UR4, 0x1, URZ, 0xc0, !UPT ;  /* 0x0000000104047892 */ /* 0x000fe2000f8ec03f */
[----:B------:R-:W-:Y:S01]  /*1ea0*/  SHF.R.U32.HI R10, RZ, 0x1, R4 ;  /* 0x00000001ff0a7819 */ /* 0x000fe20000011604 */
[----:B------:R-:W-:Y:S01]  /*1eb0*/  IMAD.SHL.U32 R4, R18, 0x2, RZ ;  /* 0x0000000212047824 */ /* 0x000fe200078e00ff */
[----:B------:R-:W-:Y:S01]  /*1ec0*/  SHF.R.S32.HI R21, RZ, 0x1f, R23 ;  /* 0x0000001fff157819 */ /* 0x000fe20000011417 */
[----:B------:R-:W-:Y:S01]  /*1ed0*/  IMAD.SHL.U32 R8, R0, 0x40, RZ ;  /* 0x0000004000087824 */ /* 0x000fe200078e00ff */
[--C-:B------:R-:W-:Y:S01]  /*1ee0*/  IADD3 R5, RZ, -R10, -R3.reuse ;  /* 0x8000000aff057210 */ /* 0x100fe20007ffe803 */
[----:B------:R-:W-:Y:S01]  /*1ef0*/  UISETP.NE.U32.AND UP0, UPT, UR4, 0x1, UPT ;  /* 0x000000010400788c */ /* 0x000fe2000bf05070 */
[----:B------:R-:W-:Y:S01]  /*1f00*/  LOP3.LUT R4, R4, 0x6, RZ, 0xc0, !PT ;  /* 0x0000000604047812 */ /* 0x000fe200078ec0ff */
[----:B------:R-:W-:Y:S01]  /*1f10*/  ULDC.64 UR6, c[0x0][0x5d0] ;  /* 0x0001740000067ab9 */ /* 0x000fe20000000a00 */
[----:B------:R-:W-:Y:S01]  /*1f20*/  LOP3.LUT R3, R8, 0x40, R3, 0xe2, !PT ;  /* 0x0000004008037812 */ /* 0x000fe200078ee203 */
[----:B------:R-:W-:Y:S01]  /*1f30*/  IMAD R11, R0, -0x40, R5 ;  /* 0xffffffc0000b7824 */ /* 0x000fe200078e0205 */
[----:B------:R-:W-:Y:S01]  /*1f40*/  LOP3.LUT R0, R18, 0x3, RZ, 0xc0, !PT ;  /* 0x0000000312007812 */ /* 0x000fe200078ec0ff */
[----:B------:R-:W-:Y:S01]  /*1f50*/  UISETP.LT.U32.AND UP1, UPT, UR40, 0x4, UP1 ;  /* 0x000000042800788c */ /* 0x000fe20008f21070 */
[----:B------:R-:W-:Y:S01]  /*1f60*/  PRMT R8, R4, 0x6540, R153 ;  /* 0x0000654004087816 */ /* 0x000fe20000000099 */
[----:B------:R-:W-:Y:S01]  /*1f70*/  IMAD.SHL.U32 R153, R153, 0x100, RZ ;  /* 0x0000010099997824 */ /* 0x000fe200078e00ff */
[----:B------:R-:W-:Y:S01]  /*1f80*/  UISETP.GT.U32.AND UP0, UPT, UR40, 0x3, !UP0 ;  /* 0x000000032800788c */ /* 0x000fe2000c704070 */
[----:B--2---:R-:W-:Y:S01]  /*1f90*/  IMAD R12, R0, -0x2, R6 ;  /* 0xfffffffe000c7824 */ /* 0x004fe200078e0206 */
[----:B------:R-:W-:Y:S01]  /*1fa0*/  SHF.R.S32.HI R9, RZ, 0x1f, R8 ;  /* 0x0000001fff097819 */ /* 0x000fe20000011408 */
[C---:B------:R-:W-:Y:S01]  /*1fb0*/  IMAD.SHL.U32 R0, R154.reuse, 0x80, RZ ;  /* 0x000000809a007824 */ /* 0x040fe200078e00ff */
[----:B------:R-:W-:Y:S01]  /*1fc0*/  ISETP.GE.AND P0, PT, R153, R6, PT ;  /* 0x000000069900720c */ /* 0x000fe20003f06270 */
[----:B------:R-:W-:Y:S01]  /*1fd0*/  IMAD R4, R21, UR6, RZ ;  /* 0x0000000615047c24 */ /* 0x000fe2000f8e02ff */
[----:B------:R-:W-:Y:S01]  /*1fe0*/  USEL UR5, URZ, 0x1, !UP1 ;  /* 0x000000013f057887 */ /* 0x000fe2000c800000 */
[----:B------:R-:W-:Y:S01]  /*1ff0*/  IMAD.WIDE R6, R154, 0x80, RZ ;  /* 0x000000809a067825 */ /* 0x000fe200078e02ff */
[C---:B------:R-:W-:Y:S01]  /*2000*/  ISETP.GE.OR P0, PT, R0.reuse, UR8, P0 ;  /* 0x0000000800007c0c */ /* 0x040fe20008706670 */
[----:B------:R-:W-:Y:S01]  /*2010*/  USEL UR4, URZ, 0x1, !UP0 ;  /* 0x000000013f047887 */ /* 0x000fe2000c000000 */
[----:B------:R-:W-:Y:S01]  /*2020*/  IADD3 R0, -R0, UR8, R11 ;  /* 0x0000000800007c10 */ /* 0x000fe2000fffe10b */
[C---:B------:R-:W-:Y:S01]  /*2030*/  IMAD R13, R23.reuse, UR7, R4 ;  /* 0x00000007170d7c24 */ /* 0x040fe2000f8e0204 */
[----:B------:R-:W-:Y:S01]  /*2040*/  ULOP3.LUT UR39, UR39, 0x3, URZ, 0xc0, !UPT ;  /* 0x0000000327277892 */ /* 0x000fe2000f8ec03f */
[----:B------:R-:W-:Y:S01]  /*2050*/  IMAD.WIDE.U32 R4, R23, UR6, R8 ;  /* 0x0000000617047c25 */ /* 0x000fe2000f8e0008 */
[----:B------:R-:W-:Y:S01]  /*2060*/  ULOP3.LUT UR38, UR4, UR38, UR5, 0x96, !UPT ;  /* 0x0000002604267292 */ /* 0x000fe2000f8e9605 */
[----:B------:R-:W-:-:S02]  /*2070*/  LOP3.LUT R169, R6, R3, R10, 0xfe, !PT ;  /* 0x0000000306a97212 */ /* 0x000fc400078efe0a */
[----:B------:R-:W-:Y:S02]  /*2080*/  IMAD.IADD R5, R5, 0x1, R13 ;  /* 0x0000000105057824 */ /* 0x000fe400078e020d */
[----:B------:R-:W-:Y:S02]  /*2090*/  IMAD.IADD R3, R12, 0x1, -R153 ;  /* 0x000000010c037824 */ /* 0x000fe400078e0a99 */
[----:B------:R-:W-:Y:S01]  /*20a0*/  IMAD.MOV.U32 R154, RZ, RZ, -0x1 ;  /* 0xffffffffff9a7424 */ /* 0x000fe200078e00ff */
[----:B------:R-:W-:Y:S06]  /*20b0*/  @P0 BRA `(.L_x_32) ;  /* 0x0000007800dc0947 */ /* 0x000fec0003800000 */
[----:B------:R-:W0:Y:S01]  /*20c0*/  LDC.64 R10, c[0x0][0x5c8] ;  /* 0x00017200ff0a7b82 */ /* 0x000e220000000a00 */
[----:B-----5:R-:W-:Y:S01]  /*20d0*/  FSETP.NEU.AND P0, PT, R156, RZ, PT ;  /* 0x000000ff9c00720b */ /* 0x020fe20003f0d000 */
[----:B------:R-:W-:Y:S01]  /*20e0*/  BSSY B0, `(.L_x_32) ;  /* 0x00007b4000007945 */ /* 0x000fe20003800000 */
[----:B------:R-:W-:-:S04]  /*20f0*/  ISETP.GT.AND P2, PT, R3, RZ, PT ;  /* 0x000000ff0300720c */ /* 0x000fc80003f44270 */
[----:B------:R-:W-:Y:S01]  /*2100*/  ISETP.GT.AND P1, PT, R0, RZ, P2 ;  /* 0x000000ff0000720c */ /* 0x000fe20001724270 */
[-C--:B0-----:R-:W-:Y:S02]  /*2110*/  IMAD R12, R7, R10.reuse, RZ ;  /* 0x0000000a070c7224 */ /* 0x081fe400078e02ff */
[----:B------:R-:W-:-:S04]  /*2120*/  IMAD.WIDE.U32 R160, R169, R10, R4 ;  /* 0x0000000aa9a07225 */ /* 0x000fc800078e0004 */
[----:B------:R-:W-:-:S04]  /*2130*/  IMAD R5, R169, R11, R12 ;  /* 0x0000000ba9057224 */ /* 0x000fc800078e020c */
[----:B------:R-:W-:Y:S01]  /*2140*/  IMAD.IADD R153, R161, 0x1, R5 ;  /* 0x00000001a1997824 */ /* 0x000fe200078e0205 */
[----:B------:R-:W-:Y:S06]  /*2150*/  @!P0 BRA `(.L_x_33) ;  /* 0x0000005400988947 */ /* 0x000fec0003800000 */
[----:B------:R-:W0:Y:S01]  /*2160*/  LDC.64 R14, c[0x0][0x5b8] ;  /* 0x00016e00ff0e7b82 */ /* 0x000e220000000a00 */
[----:B------:R-:W-:-:S07]  /*2170*/  ULDC.64 UR4, c[0x0][0x5c0] ;  /* 0x0001700000047ab9 */ /* 0x000fce0000000a00 */
[----:B------:R-:W1:Y:S08]  /*2180*/  LDC.64 R166, c[0x0][0x5b0] ;  /* 0x00016c00ffa67b82 */ /* 0x000e700000000a00 */
[----:B------:R-:W2:Y:S01]  /*2190*/  LDC.64 R12, c[0x0][0x5a8] ;  /* 0x00016a00ff0c7b82 */ /* 0x000ea20000000a00 */
[-C--:B0-----:R-:W-:Y:S02]  /*21a0*/  IMAD R4, R21, R14.reuse, RZ ;  /* 0x0000000e15047224 */ /* 0x081fe400078e02ff */
[----:B------:R-:W-:-:S04]  /*21b0*/  IMAD.WIDE.U32 R162, R23, R14, R8 ;  /* 0x0000000e17a27225 */ /* 0x000fc800078e0008 */
[----:B------:R-:W-:Y:S02]  /*21c0*/  IMAD R161, R23, R15, R4 ;  /* 0x0000000f17a17224 */ /* 0x000fe400078e0204 */
[-C--:B-1----:R-:W-:Y:S02]  /*21d0*/  IMAD R6, R7, R166.reuse, RZ ;  /* 0x000000a607067224 */ /* 0x082fe400078e02ff */
[----:B------:R-:W-:Y:S02]  /*21e0*/  IMAD.IADD R21, R163, 0x1, R161 ;  /* 0x00000001a3157824 */ /* 0x000fe400078e02a1 */
[----:B------:R-:W-:Y:S02]  /*21f0*/  IMAD.MOV.U32 R20, RZ, RZ, R162 ;  /* 0x000000ffff147224 */ /* 0x000fe400078e00a2 */
[C---:B------:R-:W-:Y:S02]  /*2200*/  IMAD R165, R169.reuse, R167, R6 ;  /* 0x000000a7a9a57224 */ /* 0x040fe400078e0206 */
[----:B------:R-:W-:-:S04]  /*2210*/  IMAD.WIDE.U32 R4, R169, R166, R20 ;  /* 0x000000a6a9047225 */ /* 0x000fc800078e0014 */
[----:B------:R-:W-:Y:S01]  /*2220*/  IMAD.IADD R5, R5, 0x1, R165 ;  /* 0x0000000105057824 */ /* 0x000fe200078e02a5 */
[----:B--2---:R-:W-:-:S04]  /*2230*/  LEA R6, P0, R4, R12, 0x1 ;  /* 0x0000000c04067211 */ /* 0x004fc800078008ff */
[----:B------:R-:W-:-:S05]  /*2240*/  LEA.HI.X R7, R4, R13, R5, 0x1, P0 ;  /* 0x0000000d04077211 */ /* 0x000fca00000f0c05 */
[----:B------:R0:W2:Y:S01]  /*2250*/  @P1 LDG.E.LTC128B.U16 R15, desc[UR36][R6.64] ;  /* 0x00000024060f1981 */ /* 0x0000a2000c1e1520 */
[----:B------:R-:W-:Y:S01]  /*2260*/  LEA R4, P0, R160, UR4, 0x1 ;  /* 0x00000004a0047c11 */ /* 0x000fe2000f8008ff */
[----:B------:R-:W-:Y:S01]  /*2270*/  IMAD.WIDE.U32 R158, R169, R166, R8 ;  /* 0x000000a6a99e7225 */ /* 0x000fe200078e0008 */
[----:B------:R-:W-:Y:S03]  /*2280*/  BSSY B1, `(.L_x_34) ;  /* 0x0000012000017945 */ /* 0x000fe60003800000 */
[----:B------:R-:W-:Y:S02]  /*2290*/  IMAD.IADD R159, R165, 0x1, R159 ;  /* 0x00000001a59f7824 */ /* 0x000fe400078e029f */
[----:B------:R-:W-:-:S04]  /*22a0*/  IMAD.WIDE.U32 R158, R23, R14, R158 ;  /* 0x0000000e179e7225 */ /* 0x000fc800078e009e */
[----:B0-----:R-:W-:Y:S01]  /*22b0*/  IMAD.IADD R7, R161, 0x1, R159 ;  /* 0x00000001a1077824 */ /* 0x001fe200078e029f */
[----:B------:R-:W-:Y:S02]  /*22c0*/  LEA R6, P4, R158, R12, 0x1 ;  /* 0x0000000c9e067211 */ /* 0x000fe400078808ff */
[----:B------:R-:W-:Y:S02]  /*22d0*/  SHF.L.U64.HI R159, R166, 0x3, R167 ;  /* 0x00000003a69f7819 */ /* 0x000fe400000102a7 */
[----:B------:R-:W-:Y:S01]  /*22e0*/  LEA.HI.X R7, R158, R13, R7, 0x1, P4 ;  /* 0x0000000d9e077211 */ /* 0x000fe200020f0c07 */
[----:B------:R-:W-:Y:S02]  /*22f0*/  IMAD.SHL.U32 R158, R166, 0x8, RZ ;  /* 0x00000008a69e7824 */ /* 0x000fe400078e00ff */
[----:B--2---:R-:W-:-:S04]  /*2300*/  IMAD.U32 R5, R15, 0x10000, RZ ;  /* 0x000100000f057824 */ /* 0x004fc800078e00ff */
[----:B------:R-:W-:-:S04]  /*2310*/  FMUL R5, R5, R156 ;  /* 0x0000009c05057220 */ /* 0x000fc80000400000 */
[----:B------:R-:W-:Y:S01]  /*2320*/  FFMA R24, R24, R155, R5 ;  /* 0x0000009b18187223 */ /* 0x000fe20000000005 */
[----:B------:R-:W-:Y:S02]  /*2330*/  LEA.HI.X R5, R160, UR5, R153, 0x1, P0 ;  /* 0x00000005a0057c11 */ /* 0x000fe400080f0c99 */
[----:B------:R-:W-:Y:S02]  /*2340*/  ISETP.GT.AND P0, PT, R3, 0x1, PT ;  /* 0x000000010300780c */ /* 0x000fe40003f04270 */
[----:B------:R-:W-:Y:S02]  /*2350*/  F2FP.BF16.F32.PACK_AB R24, RZ, R24 ;  /* 0x00000018ff18723e */ /* 0x000fe400000010ff */
[----:B------:R-:W-:-:S03]  /*2360*/  ISETP.GT.AND P3, PT, R0, RZ, P0 ;  /* 0x000000ff0000720c */ /* 0x000fc60000764270 */
[----:B------:R0:W-:Y:S10]  /*2370*/  @P1 STG.E.U16 desc[UR36][R4.64], R24 ;  /* 0x0000001804001986 */ /* 0x0001f4000c101524 */
[----:B------:R-:W-:Y:S05]  /*2380*/  @!P3 BRA `(.L_x_35) ;  /* 0x000000000004b947 */ /* 0x000fea0003800000 */
[----:B------:R1:W5:Y:S02]  /*2390*/  LDG.E.LTC128B.U16 R15, desc[UR36][R6.64+0x2] ;  /* 0x00000224060f7981 */ /* 0x000364000c1e1520 */
.L_x_35:
[----:B------:R-:W-:Y:S05]  /*23a0*/  BSYNC B1 ;  /* 0x0000000000017941 */ /* 0x000fea0003800000 */
.L_x_34:
[----:B-----5:R-:W-:Y:S01]  /*23b0*/  IMAD.U32 R153, R15, 0x10000, RZ ;  /* 0x000100000f997824 */ /* 0x020fe200078e00ff */
[----:B------:R-:W-:Y:S01]  /*23c0*/  ISETP.GT.AND P2, PT, R0, 0x8, P2 ;  /* 0x000000080000780c */ /* 0x000fe20001744270 */
[----:B------:R-:W-:Y:S01]  /*23d0*/  IMAD.WIDE.U32 R158, R169, R166, R158 ;  /* 0x000000a6a99e7225 */ /* 0x000fe200078e009e */
[----:B0-----:R-:W-:-:S03]  /*23e0*/  PRMT R24, R15, 0x7610, R24 ;  /* 0x000076100f187816 */ /* 0x001fc60000000018 */
[----:B------:R-:W-:Y:S01]  /*23f0*/  FMUL R20, R153, R156 ;  /* 0x0000009c99147220 */ /* 0x000fe20000400000 */
[----:B------:R-:W-:Y:S01]  /*2400*/  IMAD.IADD R165, R165, 0x1, R159 ;  /* 0x00000001a5a57824 */ /* 0x000fe200078e029f */
[----:B------:R-:W-:Y:S02]  /*2410*/  IADD3 R162, P1, R162, R158, RZ ;  /* 0x0000009ea2a27210 */ /* 0x000fe40007f3e0ff */
[----:B------:R-:W-:-:S03]  /*2420*/  FFMA R25, R25, R155, R20 ;  /* 0x0000009b19197223 */ /* 0x000fc60000000014 */
[----:B------:R-:W-:Y:S02]  /*2430*/  IMAD.X R21, R165, 0x1, R21, P1 ;  /* 0x00000001a5157824 */ /* 0x000fe400008e0615 */
[----:B------:R-:W-:Y:S02]  /*2440*/  F2FP.BF16.F32.PACK_AB R25, RZ, R25 ;  /* 0x00000019ff19723e */ /* 0x000fe400000010ff */
[C---:B------:R-:W-:Y:S02]  /*2450*/  LEA R20, P1, R162.reuse, R12, 0x1 ;  /* 0x0000000ca2147211 */ /* 0x040fe400078208ff */
[----:B------:R-:W-:Y:S02]  /*2460*/  PRMT R153, R25, 0x7610, R153 ;  /* 0x0000761019997816 */ /* 0x000fe40000000099 */
[----:B------:R-:W-:-:S03]  /*2470*/  LEA.HI.X R21, R162, R13, R21, 0x1, P1 ;  /* 0x0000000da2157211 */ /* 0x000fc600008f0c15 */
[----:B------:R0:W-:Y:S04]  /*2480*/  @P3 STG.E.U16 desc[UR36][R4.64+0x2], R153 ;  /* 0x0000029904003986 */ /* 0x0001e8000c101524 */
[----:B------:R-:W2:Y:S01]  /*2490*/  @P2 LDG.E.LTC128B.U16 R24, desc[UR36][R20.64] ;  /* 0x0000002414182981 */ /* 0x000ea2000c1e1520 */
[----:B------:R-:W-:Y:S01]  /*24a0*/  IADD3 R8, P1, R8, R158, RZ ;  /* 0x0000009e08087210 */ /* 0x000fe20007f3e0ff */
[----:B------:R-:W-:Y:S01]  /*24b0*/  BSSY B1, `(.L_x_36) ;  /* 0x0000011000017945 */ /* 0x000fe20003800000 */
[----:B------:R-:W-:Y:S02]  /*24c0*/  SHF.L.U64.HI R11, R10, 0x4, R11 ;  /* 0x000000040a0b7819 */ /* 0x000fe4000001020b */
[----:B------:R-:W-:Y:S01]  /*24d0*/  ISETP.GT.AND P0, PT, R0, 0x8, P0 ;  /* 0x000000080000780c */ /* 0x000fe20000704270 */
[----:B------:R-:W-:Y:S01]  /*24e0*/  IMAD.X R9, R9, 0x1, R165, P1 ;  /* 0x0000000109097824 */ /* 0x000fe200008e06a5 */
[----:B------:R-:W-:-:S05]  /*24f0*/  LEA R10, P1, R10, R4, 0x4 ;  /* 0x000000040a0a7211 */ /* 0x000fca00078220ff */
[----:B------:R-:W-:Y:S02]  /*2500*/  IMAD.X R11, R11, 0x1, R5, P1 ;  /* 0x000000010b0b7824 */ /* 0x000fe400008e0605 */
[----:B--2---:R-:W-:-:S04]  /*2510*/  IMAD.U32 R15, R24, 0x10000, RZ ;  /* 0x00010000180f7824 */ /* 0x004fc800078e00ff */
[----:B------:R-:W-:Y:S01]  /*2520*/  FMUL R25, R15, R156 ;  /* 0x0000009c0f197220 */ /* 0x000fe20000400000 */
[----:B------:R-:W-:-:S04]  /*2530*/  IMAD.WIDE.U32 R14, R23, R14, R8 ;  /* 0x0000000e170e7225 */ /* 0x000fc800078e0008 */
[----:B------:R-:W-:Y:S01]  /*2540*/  FFMA R25, R26, R155, R25 ;  /* 0x0000009b1a197223 */ /* 0x000fe20000000019 */
[----:B------:R-:W-:Y:S01]  /*2550*/  IMAD.IADD R9, R161, 0x1, R15 ;  /* 0x00000001a1097824 */ /* 0x000fe200078e020f */
[----:B------:R-:W-:-:S03]  /*2560*/  LEA R8, P3, R14, R12, 0x1 ;  /* 0x0000000c0e087211 */ /* 0x000fc600078608ff */
[----:B------:R-:W-:Y:S02]  /*2570*/  F2FP.BF16.F32.PACK_AB R25, RZ, R25 ;  /* 0x00000019ff19723e */ /* 0x000fe400000010ff */
[----:B------:R-:W-:-:S03]  /*2580*/  LEA.HI.X R9, R14, R13, R9, 0x1, P3 ;  /* 0x0000000d0e097211 */ /* 0x000fc600018f0c09 */
[----:B------:R0:W-:Y:S01]  /*2590*/  @P2 STG.E.U16 desc[UR36][R10.64], R25 ;  /* 0x000000190a002986 */ /* 0x0001e2000c101524 */
[----:B------:R-:W-:Y:S05]  /*25a0*/  @!P0 BRA `(.L_x_37) ;  /* 0x0000000000048947 */ /* 0x000fea0003800000 */
[----:B------:R2:W5:Y:S02]  /*25b0*/  LDG.E.LTC128B.U16 R24, desc[UR36][R8.64+0x2] ;  /* 0x0000022408187981 */ /* 0x000564000c1e1520 */
.L_x_37:
[----:B------:R-:W-:Y:S05]  /*25c0*/  BSYNC B1 ;  /* 0x0000000000017941 */ /* 0x000fea0003800000 */
.L_x_36:
[----:B-----5:R-:W-:Y:S01]  /*25d0*/  IMAD.U32 R13, R24, 0x10000, RZ ;  /* 0x00010000180d7824 */ /* 0x020fe200078e00ff */
[----:B------:R-:W-:Y:S01]  /*25e0*/  ISETP.GT.AND P1, PT, R3, 0x8, PT ;  /* 0x000000080300780c */ /* 0x000fe20003f24270 */
[----:B------:R-:W-:Y:S02]  /*25f0*/  BSSY B1, `(.L_x_38) ;  /* 0x0000008000017945 */ /* 0x000fe40003800000 */
[----:B------:R-:W-:Y:S01]  /*2600*/  FMUL R12, R13, R156 ;  /* 0x0000009c0d0c7220 */ /* 0x000fe20000400000 */
[----:B------:R-:W-:-:S03]  /*2610*/  ISETP.GT.AND P2, PT, R0, RZ, P1 ;  /* 0x000000ff0000720c */ /* 0x000fc60000f44270 */
[----:B------:R-:W-:-:S05]  /*2620*/  FFMA R12, R27, R155, R12 ;  /* 0x0000009b1b0c7223 */ /* 0x000fca000000000c */
[----:B------:R-:W-:-:S05]  /*2630*/  F2FP.BF16.F32.PACK_AB R12, RZ, R12 ;  /* 0x0000000cff0c723e */ /* 0x000fca00000010ff */
[----:B------:R3:W-:Y:S01]  /*2640*/  @P0 STG.E.U16 desc[UR36][R10.64+0x2], R12 ;  /* 0x0000020c0a000986 */ /* 0x0007e2000c101524 */
[----:B------:R-:W-:Y:S05]  /*2650*/  @!P2 BRA `(.L_x_39) ;  /* 0x000000000004a947 */ /* 0x000fea0003800000 */
[----:B------:R4:W5:Y:S02]  /*2660*/  LDG.E.LTC128B.U16 R24, desc[UR36][R6.64+0x10] ;  /* 0x0000102406187981 */ /* 0x000964000c1e1520 */
.L_x_39:
[----:B------:R-:W-:Y:S05]  /*2670*/  BSYNC B1 ;  /* 0x0000000000017941 */ /* 0x000fea0003800000 */
.L_x_38:
        /* <DEDUP_REMOVED lines=10> */
.L_x_41:
[----:B------:R-:W-:Y:S05]  /*2720*/  BSYNC B1 ;  /* 0x0000000000017941 */ /* 0x000fea0003800000 */
.L_x_40:
[----:B0----5:R-:W-:Y:S01]  /*2730*/  IMAD.U32 R13, R24, 0x10000, RZ ;  /* 0x00010000180d7824 */ /* 0x021fe200078e00ff */
[----:B------:R-:W-:Y:S01]  /*2740*/  ISETP.GT.AND P1, PT, R0, 0x8, P1 ;  /* 0x000000080000780c */ /* 0x000fe20000f24270 */
[----:B------:R-:W-:Y:S02]  /*2750*/  BSSY B1, `(.L_x_42) ;  /* 0x0000007000017945 */ /* 0x000fe40003800000 */
[----:B---3--:R-:W-:-:S04]  /*2760*/  FMUL R12, R13, R156 ;  /* 0x0000009c0d0c7220 */ /* 0x008fc80000400000 */
[----:B------:R-:W-:-:S05]  /*2770*/  FFMA R12, R29, R155, R12 ;  /* 0x0000009b1d0c7223 */ /* 0x000fca000000000c */
[----:B------:R-:W-:-:S05]  /*2780*/  F2FP.BF16.F32.PACK_AB R12, RZ, R12 ;  /* 0x0000000cff0c723e */ /* 0x000fca00000010ff */
[----:B------:R0:W-:Y:S01]  /*2790*/  @P3 STG.E.U16 desc[UR36][R4.64+0x12], R12 ;  /* 0x0000120c04003986 */ /* 0x0001e2000c101524 */
[----:B------:R-:W-:Y:S05]  /*27a0*/  @!P1 BRA `(.L_x_43) ;  /* 0x0000000000049947 */ /* 0x000fea0003800000 */
[----:B------:R3:W5:Y:S02]  /*27b0*/  LDG.E.LTC128B.U16 R24, desc[UR36][R8.64+0x10] ;  /* 0x0000102408187981 */ /* 0x000764000c1e1520 */
.L_x_43:
[----:B------:R-:W-:Y:S05]  /*27c0*/  BSYNC B1 ;  /* 0x0000000000017941 */ /* 0x000fea0003800000 */
.L_x_42:
[----:B-----5:R-:W-:Y:S01]  /*27d0*/  IMAD.U32 R13, R24, 0x10000, RZ ;  /* 0x00010000180d7824 */ /* 0x020fe200078e00ff */
[----:B------:R-:W-:Y:S01]  /*27e0*/  ISETP.GT.AND P0, PT, R0, 0x8, P0 ;  /* 0x000000080000780c */ /* 0x000fe20000704270 */
[----:B------:R-:W-:Y:S02]  /*27f0*/  BSSY B1, `(.L_x_44) ;  /* 0x0000007000017945 */ /* 0x000fe40003800000 */
[----:B------:R-:W-:-:S04]  /*2800*/  FMUL R13, R13, R156 ;  /* 0x0000009c0d0d7220 */ /* 0x000fc80000400000 */
[----:B------:R-:W-:-:S05]  /*2810*/  FFMA R13, R30, R155, R13 ;  /* 0x0000009b1e0d7223 */ /* 0x000fca000000000d */
[----:B------:R-:W-:-:S05]  /*2820*/  F2FP.BF16.F32.PACK_AB R13, RZ, R13 ;  /* 0x0000000dff0d723e */ /* 0x000fca00000010ff */
[----:B------:R0:W-:Y:S01]  /*2830*/  @P1 STG.E.U16 desc[UR36][R10.64+0x10], R13 ;  /* 0x0000100d0a001986 */ /* 0x0001e2000c101524 */
[----:B------:R-:W-:Y:S05]  /*2840*/  @!P0 BRA `(.L_x_45) ;  /* 0x0000000000048947 */ /* 0x000fea0003800000 */
[----:B------:R0:W5:Y:S02]  /*2850*/  LDG.E.LTC128B.U16 R24, desc[UR36][R8.64+0x12] ;  /* 0x0000122408187981 */ /* 0x000164000c1e1520 */
.L_x_45:
[----:B------:R-:W-:Y:S05]  /*2860*/  BSYNC B1 ;  /* 0x0000000000017941 */ /* 0x000fea0003800000 */
.L_x_44:
[----:B0----5:R-:W-:Y:S01]  /*2870*/  IMAD.U32 R13, R24, 0x10000, RZ ;  /* 0x00010000180d7824 */ /* 0x021fe200078e00ff */
        /* <DEDUP_REMOVED lines=9> */
.L_x_47:
[----:B------:R-:W-:Y:S05]  /*2910*/  BSYNC B1 ;  /* 0x0000000000017941 */ /* 0x000fea0003800000 */
.L_x_46:
        /* <DEDUP_REMOVED lines=10> */
.L_x_49:
[----:B------:R-:W-:Y:S05]  /*29c0*/  BSYNC B1 ;  /* 0x0000000000017941 */ /* 0x000fea0003800000 */
.L_x_48:
[----:B0----5:R-:W-:Y:S01]  /*29d0*/  IMAD.U32 R13, R24, 0x10000, RZ ;  /* 0x00010000180d7824 */ /* 0x021fe200078e00ff */
        /* <DEDUP_REMOVED lines=8> */
.L_x_51:
[----:B------:R-:W-:Y:S05]  /*2a60*/  BSYNC B1 ;  /* 0x0000000000017941 */ /* 0x000fea0003800000 */
.L_x_50:
        /* <DEDUP_REMOVED lines=9> */
.L_x_53:
[----:B------:R-:W-:Y:S05]  /*2b00*/  BSYNC B1 ;  /* 0x0000000000017941 */ /* 0x000fea0003800000 */
.L_x_52:
        /* <DEDUP_REMOVED lines=10> */
.L_x_55:
[----:B------:R-:W-:Y:S05]  /*2bb0*/  BSYNC B1 ;  /* 0x0000000000017941 */ /* 0x000fea0003800000 */
.L_x_54:
        /* <DEDUP_REMOVED lines=10> */
.L_x_57:
[----:B------:R-:W-:Y:S05]  /*2c60*/  BSYNC B1 ;  /* 0x0000000000017941 */ /* 0x000fea0003800000 */
.L_x_56:
        /* <DEDUP_REMOVED lines=9> */
.L_x_59:
[----:B------:R-:W-:Y:S05]  /*2d00*/  BSYNC B1 ;  /* 0x0000000000017941 */ /* 0x000fea0003800000 */
.L_x_58:
        /* <DEDUP_REMOVED lines=9> */
.L_x_61:
[----:B------:R-:W-:Y:S05]  /*2da0*/  BSYNC B1 ;  /* 0x0000000000017941 */ /* 0x000fea0003800000 */
.L_x_60:
        /* <DEDUP_REMOVED lines=10> */
.L_x_63:
[----:B------:R-:W-:Y:S05]  /*2e50*/  BSYNC B1 ;  /* 0x0000000000017941 */ /* 0x000fea0003800000 */
.L_x_62:
        /* <DEDUP_REMOVED lines=10> */
.L_x_65:
[----:B------:R-:W-:Y:S05]  /*2f00*/  BSYNC B1 ;  /* 0x0000000000017941 */ /* 0x000fea0003800000 */
.L_x_64:
        /* <DEDUP_REMOVED lines=9> */
.L_x_67:
[----:B------:R-:W-:Y:S05]  /*2fa0*/  BSYNC B1 ;  /* 0x0000000000017941 */ /* 0x000fea0003800000 */
.L_x_66:
        /* <DEDUP_REMOVED lines=9> */
.L_x_69:
[----:B------:R-:W-:Y:S05]  /*3040*/  BSYNC B1 ;  /* 0x0000000000017941 */ /* 0x000fea0003800000 */
.L_x_68:
        /* <DEDUP_REMOVED lines=10> */
.L_x_71:
[----:B------:R-:W-:Y:S05]  /*30f0*/  BSYNC B1 ;  /* 0x0000000000017941 */ /* 0x000fea0003800000 */
.L_x_70:
        /* <DEDUP_REMOVED lines=10> */
.L_x_73:
[----:B------:R-:W-:Y:S05]  /*31a0*/  BSYNC B1 ;  /* 0x0000000000017941 */ /* 0x000fea0003800000 */
.L_x_72:
        /* <DEDUP_REMOVED lines=9> */
.L_x_75:
[----:B------:R-:W-:Y:S05]  /*3240*/  BSYNC B1 ;  /* 0x0000000000017941 */ /* 0x000fea0003800000 */
.L_x_74:
        /* <DEDUP_REMOVED lines=9> */
.L_x_77:
[----:B------:R-:W-:Y:S05]  /*32e0*/  BSYNC B1 ;  /* 0x0000000000017941 */ /* 0x000fea0003800000 */
.L_x_76:
        /* <DEDUP_REMOVED lines=10> */
.L_x_79:
[----:B------:R-:W-:Y:S05]  /*3390*/  BSYNC B1 ;  /* 0x0000000000017941 */ /* 0x000fea0003800000 */
.L_x_78:
        /* <DEDUP_REMOVED lines=10> */
.L_x_81:
[----:B------:R-:W-:Y:S05]  /*3440*/  BSYNC B1 ;  /* 0x0000000000017941 */ /* 0x000fea0003800000 */
.L_x_80:
        /* <DEDUP_REMOVED lines=9> */
.L_x_83:
[----:B------:R-:W-:Y:S05]  /*34e0*/  BSYNC B1 ;  /* 0x0000000000017941 */ /* 0x000fea0003800000 */
.L_x_82:
        /* <DEDUP_REMOVED lines=9> */
.L_x_85:
[----:B------:R-:W-:Y:S05]  /*3580*/  BSYNC B1 ;  /* 0x0000000000017941 */ /* 0x000fea0003800000 */
.L_x_84:
        /* <DEDUP_REMOVED lines=10> */
.L_x_87:
[----:B------:R-:W-:Y:S05]  /*3630*/  BSYNC B1 ;  /* 0x0000000000017941 */ /* 0x000fea0003800000 */
.L_x_86:
        /* <DEDUP_REMOVED lines=10> */
.L_x_89:
[----:B------:R-:W-:Y:S05]  /*36e0*/  BSYNC B1 ;  /* 0x0000000000017941 */ /* 0x000fea0003800000 */
.L_x_88:
        /* <DEDUP_REMOVED lines=9> */
.L_x_91:
[----:B------:R-:W-:Y:S05]  /*3780*/  BSYNC B1 ;  /* 0x0000000000017941 */ /* 0x000fea0003800000 */
.L_x_90:
        /* <DEDUP_REMOVED lines=9> */
.L_x_93:
[----:B------:R-:W-:Y:S05]  /*3820*/  BSYNC B1 ;  /* 0x0000000000017941 */ /* 0x000fea0003800000 */
.L_x_92:
        /* <DEDUP_REMOVED lines=10> */
.L_x_95:
[----:B------:R-:W-:Y:S05]  /*38d0*/  BSYNC B1 ;  /* 0x0000000000017941 */ /* 0x000fea0003800000 */
.L_x_94:
        /* <DEDUP_REMOVED lines=10> */
.L_x_97:
[----:B------:R-:W-:Y:S05]  /*3980*/  BSYNC B1 ;  /* 0x0000000000017941 */ /* 0x000fea0003800000 */
.L_x_96:
        /* <DEDUP_REMOVED lines=9> */
.L_x_99:
[----:B------:R-:W-:Y:S05]  /*3a20*/  BSYNC B1 ;  /* 0x0000000000017941 */ /* 0x000fea0003800000 */
.L_x_98:
        /* <DEDUP_REMOVED lines=9> */
.L_x_101:
[----:B------:R-:W-:Y:S05]  /*3ac0*/  BSYNC B1 ;  /* 0x0000000000017941 */ /* 0x000fea0003800000 */
.L_x_100:
        /* <DEDUP_REMOVED lines=10> */
.L_x_103:
[----:B------:R-:W-:Y:S05]  /*3b70*/  BSYNC B1 ;  /* 0x0000000000017941 */ /* 0x000fea0003800000 */
.L_x_102:
        /* <DEDUP_REMOVED lines=10> */
.L_x_105:
[----:B------:R-:W-:Y:S05]  /*3c20*/  BSYNC B1 ;  /* 0x0000000000017941 */ /* 0x000fea0003800000 */
.L_x_104:
        /* <DEDUP_REMOVED lines=9> */
.L_x_107:
[----:B------:R-:W-:Y:S05]  /*3cc0*/  BSYNC B1 ;  /* 0x0000000000017941 */ /* 0x000fea0003800000 */
.L_x_106:
        /* <DEDUP_REMOVED lines=9> */
.L_x_109:
[----:B------:R-:W-:Y:S05]  /*3d60*/  BSYNC B1 ;  /* 0x0000000000017941 */ /* 0x000fea0003800000 */
.L_x_108:
        /* <DEDUP_REMOVED lines=10> */
.L_x_111:
[----:B------:R-:W-:Y:S05]  /*3e10*/  BSYNC B1 ;  /* 0x0000000000017941 */ /* 0x000fea0003800000 */
.L_x_110:
        /* <DEDUP_REMOVED lines=10> */
.L_x_113:
[----:B------:R-:W-:Y:S05]  /*3ec0*/  BSYNC B1 ;  /* 0x0000000000017941 */ /* 0x000fea0003800000 */
.L_x_112:
        /* <DEDUP_REMOVED lines=9> */
.L_x_115:
[----:B------:R-:W-:Y:S05]  /*3f60*/  BSYNC B1 ;  /* 0x0000000000017941 */ /* 0x000fea0003800000 */
.L_x_114:
        /* <DEDUP_REMOVED lines=9> */
.L_x_117:
[----:B------:R-:W-:Y:S05]  /*4000*/  BSYNC B1 ;  /* 0x0000000000017941 */ /* 0x000fea0003800000 */
.L_x_116:
        /* <DEDUP_REMOVED lines=10> */
.L_x_119:
[----:B------:R-:W-:Y:S05]  /*40b0*/  BSYNC B1 ;  /* 0x0000000000017941 */ /* 0x000fea0003800000 */
.L_x_118:
        /* <DEDUP_REMOVED lines=10> */
.L_x_121:
[----:B------:R-:W-:Y:S05]  /*4160*/  BSYNC B1 ;  /* 0x0000000000017941 */ /* 0x000fea0003800000 */
.L_x_120:
        /* <DEDUP_REMOVED lines=9> */
.L_x_123:
[----:B------:R-:W-:Y:S05]  /*4200*/  BSYNC B1 ;  /* 0x0000000000017941 */ /* 0x000fea0003800000 */
.L_x_122:
        /* <DEDUP_REMOVED lines=9> */
.L_x_125:
[----:B------:R-:W-:Y:S05]  /*42a0*/  BSYNC B1 ;  /* 0x0000000000017941 */ /* 0x000fea0003800000 */
.L_x_124:
        /* <DEDUP_REMOVED lines=10> */
.L_x_127:
[----:B------:R-:W-:Y:S05]  /*4350*/  BSYNC B1 ;  /* 0x0000000000017941 */ /* 0x000fea0003800000 */
.L_x_126:
        /* <DEDUP_REMOVED lines=10> */
.L_x_129:
[----:B------:R-:W-:Y:S05]  /*4400*/  BSYNC B1 ;  /* 0x0000000000017941 */ /* 0x000fea0003800000 */
.L_x_128:
        /* <DEDUP_REMOVED lines=9> */
.L_x_131:
[----:B------:R-:W-:Y:S05]  /*44a0*/  BSYNC B1 ;  /* 0x0000000000017941 */ /* 0x000fea0003800000 */
.L_x_130:
        /* <DEDUP_REMOVED lines=9> */
.L_x_133:
[----:B------:R-:W-:Y:S05]  /*4540*/  BSYNC B1 ;  /* 0x0000000000017941 */ /* 0x000fea0003800000 */
.L_x_132:
        /* <DEDUP_REMOVED lines=10> */
.L_x_135:
[----:B------:R-:W-:Y:S05]  /*45f0*/  BSYNC B1 ;  /* 0x0000000000017941 */ /* 0x000fea0003800000 */
.L_x_134:
        /* <DEDUP_REMOVED lines=10> */
.L_x_137:
[----:B------:R-:W-:Y:S05]  /*46a0*/  BSYNC B1 ;  /* 0x0000000000017941 */ /* 0x000fea0003800000 */
.L_x_136:
        /* <DEDUP_REMOVED lines=9> */
.L_x_139:
[----:B------:R-:W-:Y:S05]  /*4740*/  BSYNC B1 ;  /* 0x0000000000017941 */ /* 0x000fea0003800000 */
.L_x_138:
        /* <DEDUP_REMOVED lines=9> */
.L_x_141:
[----:B------:R-:W-:Y:S05]  /*47e0*/  BSYNC B1 ;  /* 0x0000000000017941 */ /* 0x000fea0003800000 */
.L_x_140:
        /* <DEDUP_REMOVED lines=10> */
.L_x_143:
[----:B------:R-:W-:Y:S05]  /*4890*/  BSYNC B1 ;  /* 0x0000000000017941 */ /* 0x000fea0003800000 */
.L_x_142:
        /* <DEDUP_REMOVED lines=10> */
.L_x_145:
[----:B------:R-:W-:Y:S05]  /*4940*/  BSYNC B1 ;  /* 0x0000000000017941 */ /* 0x000fea0003800000 */
.L_x_144:
        /* <DEDUP_REMOVED lines=9> */
.L_x_147:
[----:B------:R-:W-:Y:S05]  /*49e0*/  BSYNC B1 ;  /* 0x0000000000017941 */ /* 0x000fea0003800000 */
.L_x_146:
        /* <DEDUP_REMOVED lines=9> */
.L_x_149:
[----:B------:R-:W-:Y:S05]  /*4a80*/  BSYNC B1 ;  /* 0x0000000000017941 */ /* 0x000fea0003800000 */
.L_x_148:
        /* <DEDUP_REMOVED lines=10> */
.L_x_151:
[----:B------:R-:W-:Y:S05]  /*4b30*/  BSYNC B1 ;  /* 0x0000000000017941 */ /* 0x000fea0003800000 */
.L_x_150:
        /* <DEDUP_REMOVED lines=10> */
.L_x_153:
[----:B------:R-:W-:Y:S05]  /*4be0*/  BSYNC B1 ;  /* 0x0000000000017941 */ /* 0x000fea0003800000 */
.L_x_152:
        /* <DEDUP_REMOVED lines=9> */
.L_x_155:
[----:B------:R-:W-:Y:S05]  /*4c80*/  BSYNC B1 ;  /* 0x0000000000017941 */ /* 0x000fea0003800000 */
.L_x_154:
        /* <DEDUP_REMOVED lines=9> */
.L_x_157:
[----:B------:R-:W-:Y:S05]  /*4d20*/  BSYNC B1 ;  /* 0x0000000000017941 */ /* 0x000fea0003800000 */
.L_x_156:
        /* <DEDUP_REMOVED lines=10> */
.L_x_159:
[----:B------:R-:W-:Y:S05]  /*4dd0*/  BSYNC B1 ;  /* 0x0000000000017941 */ /* 0x000fea0003800000 */
.L_x_158:
        /* <DEDUP_REMOVED lines=10> */
.L_x_161:
[----:B------:R-:W-:Y:S05]  /*4e80*/  BSYNC B1 ;  /* 0x0000000000017941 */ /* 0x000fea0003800000 */
.L_x_160:
        /* <DEDUP_REMOVED lines=9> */
.L_x_163:
[----:B------:R-:W-:Y:S05]  /*4f20*/  BSYNC B1 ;  /* 0x0000000000017941 */ /* 0x000fea0003800000 */
.L_x_162:
        /* <DEDUP_REMOVED lines=9> */
.L_x_165:
[----:B------:R-:W-:Y:S05]  /*4fc0*/  BSYNC B1 ;  /* 0x0000000000017941 */ /* 0x000fea0003800000 */
.L_x_164:
        /* <DEDUP_REMOVED lines=10> */
.L_x_167:
[----:B------:R-:W-:Y:S05]  /*5070*/  BSYNC B1 ;  /* 0x0000000000017941 */ /* 0x000fea0003800000 */
.L_x_166:
        /* <DEDUP_REMOVED lines=10> */
.L_x_169:
[----:B------:R-:W-:Y:S05]  /*5120*/  BSYNC B1 ;  /* 0x0000000000017941 */ /* 0x000fea0003800000 */
.L_x_168:
        /* <DEDUP_REMOVED lines=9> */
.L_x_171:
[----:B------:R-:W-:Y:S05]  /*51c0*/  BSYNC B1 ;  /* 0x0000000000017941 */ /* 0x000fea0003800000 */
.L_x_170:
        /* <DEDUP_REMOVED lines=9> */
.L_x_173:
[----:B------:R-:W-:Y:S05]  /*5260*/  BSYNC B1 ;  /* 0x0000000000017941 */ /* 0x000fea0003800000 */
.L_x_172:
        /* <DEDUP_REMOVED lines=10> */
.L_x_175:
[----:B------:R-:W-:Y:S05]  /*5310*/  BSYNC B1 ;  /* 0x0000000000017941 */ /* 0x000fea0003800000 */
.L_x_174:
        /* <DEDUP_REMOVED lines=10> */
.L_x_177:
[----:B------:R-:W-:Y:S05]  /*53c0*/  BSYNC B1 ;  /* 0x0000000000017941 */ /* 0x000fea0003800000 */
.L_x_176:
        /* <DEDUP_REMOVED lines=9> */
.L_x_179:
[----:B------:R-:W-:Y:S05]  /*5460*/  BSYNC B1 ;  /* 0x0000000000017941 */ /* 0x000fea0003800000 */
.L_x_178:
        /* <DEDUP_REMOVED lines=9> */
.L_x_181:
[----:B------:R-:W-:Y:S05]  /*5500*/  BSYNC B1 ;  /* 0x0000000000017941 */ /* 0x000fea0003800000 */
.L_x_180:
        /* <DEDUP_REMOVED lines=10> */
.L_x_183:
[----:B------:R-:W-:Y:S05]  /*55b0*/  BSYNC B1 ;  /* 0x0000000000017941 */ /* 0x000fea0003800000 */
.L_x_182:
        /* <DEDUP_REMOVED lines=10> */
.L_x_185:
[----:B------:R-:W-:Y:S05]  /*5660*/  BSYNC B1 ;  /* 0x0000000000017941 */ /* 0x000fea0003800000 */
.L_x_184:
        /* <DEDUP_REMOVED lines=9> */
.L_x_187:
[----:B------:R-:W-:Y:S05]  /*5700*/  BSYNC B1 ;  /* 0x0000000000017941 */ /* 0x000fea0003800000 */
.L_x_186:
        /* <DEDUP_REMOVED lines=9> */
.L_x_189:
[----:B------:R-:W-:Y:S05]  /*57a0*/  BSYNC B1 ;  /* 0x0000000000017941 */ /* 0x000fea0003800000 */
.L_x_188:
        /* <DEDUP_REMOVED lines=10> */
.L_x_191:
[----:B------:R-:W-:Y:S05]  /*5850*/  BSYNC B1 ;  /* 0x0000000000017941 */ /* 0x000fea0003800000 */
.L_x_190:
        /* <DEDUP_REMOVED lines=10> */
.L_x_193:
[----:B------:R-:W-:Y:S05]  /*5900*/  BSYNC B1 ;  /* 0x0000000000017941 */ /* 0x000fea0003800000 */
.L_x_192:
        /* <DEDUP_REMOVED lines=9> */
.L_x_195:
[----:B------:R-:W-:Y:S05]  /*59a0*/  BSYNC B1 ;  /* 0x0000000000017941 */ /* 0x000fea0003800000 */
.L_x_194:
        /* <DEDUP_REMOVED lines=9> */
.L_x_197:
[----:B------:R-:W-:Y:S05]  /*5a40*/  BSYNC B1 ;  /* 0x0000000000017941 */ /* 0x000fea0003800000 */
.L_x_196:
        /* <DEDUP_REMOVED lines=10> */
.L_x_199:
[----:B------:R-:W-:Y:S05]  /*5af0*/  BSYNC B1 ;  /* 0x0000000000017941 */ /* 0x000fea0003800000 */
.L_x_198:
        /* <DEDUP_REMOVED lines=10> */
.L_x_201:
[----:B------:R-:W-:Y:S05]  /*5ba0*/  BSYNC B1 ;  /* 0x0000000000017941 */ /* 0x000fea0003800000 */
.L_x_200:
        /* <DEDUP_REMOVED lines=9> */
.L_x_203:
[----:B------:R-:W-:Y:S05]  /*5c40*/  BSYNC B1 ;  /* 0x0000000000017941 */ /* 0x000fea0003800000 */
.L_x_202:
        /* <DEDUP_REMOVED lines=9> */
.L_x_205:
[----:B------:R-:W-:Y:S05]  /*5ce0*/  BSYNC B1 ;  /* 0x0000000000017941 */ /* 0x000fea0003800000 */
.L_x_204:
        /* <DEDUP_REMOVED lines=10> */
.L_x_207:
[----:B------:R-:W-:Y:S05]  /*5d90*/  BSYNC B1 ;  /* 0x0000000000017941 */ /* 0x000fea0003800000 */
.L_x_206:
        /* <DEDUP_REMOVED lines=10> */
.L_x_209:
[----:B------:R-:W-:Y:S05]  /*5e40*/  BSYNC B1 ;  /* 0x0000000000017941 */ /* 0x000fea0003800000 */
.L_x_208:
        /* <DEDUP_REMOVED lines=9> */
.L_x_211:
[----:B------:R-:W-:Y:S05]  /*5ee0*/  BSYNC B1 ;  /* 0x0000000000017941 */ /* 0x000fea0003800000 */
.L_x_210:
        /* <DEDUP_REMOVED lines=9> */
.L_x_213:
[----:B------:R-:W-:Y:S05]  /*5f80*/  BSYNC B1 ;  /* 0x0000000000017941 */ /* 0x000fea0003800000 */
.L_x_212:
        /* <DEDUP_REMOVED lines=10> */
.L_x_215:
[----:B------:R-:W-:Y:S05]  /*6030*/  BSYNC B1 ;  /* 0x0000000000017941 */ /* 0x000fea0003800000 */
.L_x_214:
        /* <DEDUP_REMOVED lines=10> */
.L_x_217:
[----:B------:R-:W-:Y:S05]  /*60e0*/  BSYNC B1 ;  /* 0x0000000000017941 */ /* 0x000fea0003800000 */
.L_x_216:
        /* <DEDUP_REMOVED lines=9> */
.L_x_219:
[----:B------:R-:W-:Y:S05]  /*6180*/  BSYNC B1 ;  /* 0x0000000000017941 */ /* 0x000fea0003800000 */
.L_x_218:
        /* <DEDUP_REMOVED lines=9> */
.L_x_221:
[----:B------:R-:W-:Y:S05]  /*6220*/  BSYNC B1 ;  /* 0x0000000000017941 */ /* 0x000fea0003800000 */
.L_x_220:
        /* <DEDUP_REMOVED lines=10> */
.L_x_223:
[----:B------:R-:W-:Y:S05]  /*62d0*/  BSYNC B1 ;  /* 0x0000000000017941 */ /* 0x000fea0003800000 */
.L_x_222:
        /* <DEDUP_REMOVED lines=10> */
.L_x_225:
[----:B------:R-:W-:Y:S05]  /*6380*/  BSYNC B1 ;  /* 0x0000000000017941 */ /* 0x000fea0003800000 */
.L_x_224:
        /* <DEDUP_REMOVED lines=9> */
.L_x_227:
[----:B------:R-:W-:Y:S05]  /*6420*/  BSYNC B1 ;  /* 0x0000000000017941 */ /* 0x000fea0003800000 */
.L_x_226:
        /* <DEDUP_REMOVED lines=9> */
.L_x_229:
[----:B------:R-:W-:Y:S05]  /*64c0*/  BSYNC B1 ;  /* 0x0000000000017941 */ /* 0x000fea0003800000 */
.L_x_228:
        /* <DEDUP_REMOVED lines=10> */
.L_x_231:
[----:B------:R-:W-:Y:S05]  /*6570*/  BSYNC B1 ;  /* 0x0000000000017941 */ /* 0x000fea0003800000 */
.L_x_230:
        /* <DEDUP_REMOVED lines=10> */
.L_x_233:
[----:B------:R-:W-:Y:S05]  /*6620*/  BSYNC B1 ;  /* 0x0000000000017941 */ /* 0x000fea0003800000 */
.L_x_232:
        /* <DEDUP_REMOVED lines=9> */
.L_x_235:
[----:B------:R-:W-:Y:S05]  /*66c0*/  BSYNC B1 ;  /* 0x0000000000017941 */ /* 0x000fea0003800000 */
.L_x_234:
        /* <DEDUP_REMOVED lines=9> */
.L_x_237:
[----:B------:R-:W-:Y:S05]  /*6760*/  BSYNC B1 ;  /* 0x0000000000017941 */ /* 0x000fea0003800000 */
.L_x_236:
        /* <DEDUP_REMOVED lines=10> */
.L_x_239:
[----:B------:R-:W-:Y:S05]  /*6810*/  BSYNC B1 ;  /* 0x0000000000017941 */ /* 0x000fea0003800000 */
.L_x_238:
        /* <DEDUP_REMOVED lines=10> */
.L_x_241:
[----:B------:R-:W-:Y:S05]  /*68c0*/  BSYNC B1 ;  /* 0x0000000000017941 */ /* 0x000fea0003800000 */
.L_x_240:
        /* <DEDUP_REMOVED lines=9> */
.L_x_243:
[----:B------:R-:W-:Y:S05]  /*6960*/  BSYNC B1 ;  /* 0x0000000000017941 */ /* 0x000fea0003800000 */
.L_x_242:
        /* <DEDUP_REMOVED lines=9> */
.L_x_245:
[----:B------:R-:W-:Y:S05]  /*6a00*/  BSYNC B1 ;  /* 0x0000000000017941 */ /* 0x000fea0003800000 */
.L_x_244:
        /* <DEDUP_REMOVED lines=10> */
.L_x_247:
[----:B------:R-:W-:Y:S05]  /*6ab0*/  BSYNC B1 ;  /* 0x0000000000017941 */ /* 0x000fea0003800000 */
.L_x_246:
        /* <DEDUP_REMOVED lines=10> */
.L_x_249:
[----:B------:R-:W-:Y:S05]  /*6b60*/  BSYNC B1 ;  /* 0x0000000000017941 */ /* 0x000fea0003800000 */
.L_x_248:
        /* <DEDUP_REMOVED lines=9> */
.L_x_251:
[----:B------:R-:W-:Y:S05]  /*6c00*/  BSYNC B1 ;  /* 0x0000000000017941 */ /* 0x000fea0003800000 */
.L_x_250:
        /* <DEDUP_REMOVED lines=9> */
.L_x_253:
[----:B------:R-:W-:Y:S05]  /*6ca0*/  BSYNC B1 ;  /* 0x0000000000017941 */ /* 0x000fea0003800000 */
.L_x_252:
        /* <DEDUP_REMOVED lines=10> */
.L_x_255:
[----:B------:R-:W-:Y:S05]  /*6d50*/  BSYNC B1 ;  /* 0x0000000000017941 */ /* 0x000fea0003800000 */
.L_x_254:
        /* <DEDUP_REMOVED lines=10> */
.L_x_257:
[----:B------:R-:W-:Y:S05]  /*6e00*/  BSYNC B1 ;  /* 0x0000000000017941 */ /* 0x000fea0003800000 */
.L_x_256:
        /* <DEDUP_REMOVED lines=9> */
.L_x_259:
[----:B------:R-:W-:Y:S05]  /*6ea0*/  BSYNC B1 ;  /* 0x0000000000017941 */ /* 0x000fea0003800000 */
.L_x_258:
        /* <DEDUP_REMOVED lines=9> */
.L_x_261:
[----:B------:R-:W-:Y:S05]  /*6f40*/  BSYNC B1 ;  /* 0x0000000000017941 */ /* 0x000fea0003800000 */
.L_x_260:
        /* <DEDUP_REMOVED lines=10> */
.L_x_263:
[----:B------:R-:W-:Y:S05]  /*6ff0*/  BSYNC B1 ;  /* 0x0000000000017941 */ /* 0x000fea0003800000 */
.L_x_262:
        /* <DEDUP_REMOVED lines=10> */
.L_x_265:
[----:B------:R-:W-:Y:S05]  /*70a0*/  BSYNC B1 ;  /* 0x0000000000017941 */ /* 0x000fea0003800000 */
.L_x_264:
        /* <DEDUP_REMOVED lines=9> */
.L_x_267:
[----:B------:R-:W-:Y:S05]  /*7140*/  BSYNC B1 ;  /* 0x0000000000017941 */ /* 0x000fea0003800000 */
.L_x_266:
        /* <DEDUP_REMOVED lines=9> */
.L_x_269:
[----:B------:R-:W-:Y:S05]  /*71e0*/  BSYNC B1 ;  /* 0x0000000000017941 */ /* 0x000fea0003800000 */
.L_x_268:
        /* <DEDUP_REMOVED lines=10> */
.L_x_271:
[----:B------:R-:W-:Y:S05]  /*7290*/  BSYNC B1 ;  /* 0x0000000000017941 */ /* 0x000fea0003800000 */
.L_x_270:
        /* <DEDUP_REMOVED lines=10> */
.L_x_273:
[----:B------:R-:W-:Y:S05]  /*7340*/  BSYNC B1 ;  /* 0x0000000000017941 */ /* 0x000fea0003800000 */
.L_x_272:
        /* <DEDUP_REMOVED lines=9> */
.L_x_275:
[----:B------:R-:W-:Y:S05]  /*73e0*/  BSYNC B1 ;  /* 0x0000000000017941 */ /* 0x000fea0003800000 */
.L_x_274:
        /* <DEDUP_REMOVED lines=9> */
.L_x_277:
[----:B------:R-:W-:Y:S05]  /*7480*/  BSYNC B1 ;  /* 0x0000000000017941 */ /* 0x000fea0003800000 */
.L_x_276:
        /* <DEDUP_REMOVED lines=10> */
.L_x_279:
[----:B------:R-:W-:Y:S05]  /*7530*/  BSYNC B1 ;  /* 0x0000000000017941 */ /* 0x000fea0003800000 */
.L_x_278:
        /* <DEDUP_REMOVED lines=10> */
.L_x_281:
[----:B------:R-:W-:Y:S05]  /*75e0*/  BSYNC B1 ;  /* 0x0000000000017941 */ /* 0x000fea0003800000 */
.L_x_280:
[----:B-----5:R-:W-:Y:S01]  /*75f0*/  IMAD.U32 R3, R24, 0x10000, RZ ;  /* 0x0001000018037824 */ /* 0x020fe200078e00ff */
[----:B------:R-:W-:Y:S01]  /*7600*/  ISETP.GT.AND P1, PT, R0, 0x8, P1 ;  /* 0x000000080000780c */ /* 0x000fe20000f24270 */
[----:B------:R-:W-:Y:S02]  /*7610*/  BSSY B1, `(.L_x_282) ;  /* 0x0000007000017945 */ /* 0x000fe40003800000 */
[----:B01--4-:R-:W-:-:S04]  /*7620*/  FMUL R6, R3, R156 ;  /* 0x0000009c03067220 */ /* 0x013fc80000400000 */
[----:B------:R-:W-:-:S05]  /*7630*/  FFMA R6, R149, R155, R6 ;  /* 0x0000009b95067223 */ /* 0x000fca0000000006 */
[----:B------:R-:W-:-:S05]  /*7640*/  F2FP.BF16.F32.PACK_AB R6, RZ, R6 ;  /* 0x00000006ff06723e */ /* 0x000fca00000010ff */
[----:B------:R0:W-:Y:S01]  /*7650*/  @P3 STG.E.U16 desc[UR36][R4.64+0x1f2], R6 ;  /* 0x0001f20604003986 */ /* 0x0001e2000c101524 */
[----:B------:R-:W-:Y:S05]  /*7660*/  @!P1 BRA `(.L_x_283) ;  /* 0x0000000000049947 */ /* 0x000fea0003800000 */
[----:B------:R1:W5:Y:S02]  /*7670*/  LDG.E.LTC128B.U16 R24, desc[UR36][R8.64+0x1f0] ;  /* 0x0001f02408187981 */ /* 0x000364000c1e1520 */
.L_x_283:
[----:B------:R-:W-:Y:S05]  /*7680*/  BSYNC B1 ;  /* 0x0000000000017941 */ /* 0x000fea0003800000 */
.L_x_282:
[----:B-----5:R-:W-:Y:S01]  /*7690*/  IMAD.U32 R3, R24, 0x10000, RZ ;  /* 0x0001000018037824 */ /* 0x020fe200078e00ff */
[----:B------:R-:W-:Y:S01]  /*76a0*/  ISETP.GT.AND P0, PT, R0, 0x8, P0 ;  /* 0x000000080000780c */ /* 0x000fe20000704270 */
[----:B0-----:R-:W-:Y:S01]  /*76b0*/  @P1 IMAD.MOV.U32 R4, RZ, RZ, R10 ;  /* 0x000000ffff041224 */ /* 0x001fe200078e000a */
[----:B------:R-:W-:Y:S01]  /*76c0*/  BSSY B1, `(.L_x_284) ;  /* 0x0000008000017945 */ /* 0x000fe20003800000 */
[----:B------:R-:W-:Y:S01]  /*76d0*/  FMUL R3, R3, R156 ;  /* 0x0000009c03037220 */ /* 0x000fe20000400000 */
[----:B------:R-:W-:-:S03]  /*76e0*/  @P1 IMAD.MOV.U32 R5, RZ, RZ, R11 ;  /* 0x000000ffff051224 */ /* 0x000fc600078e000b */
[----:B------:R-:W-:-:S05]  /*76f0*/  FFMA R3, R150, R155, R3 ;  /* 0x0000009b96037223 */ /* 0x000fca0000000003 */
[----:B------:R-:W-:-:S05]  /*7700*/  F2FP.BF16.F32.PACK_AB R3, RZ, R3 ;  /* 0x00000003ff03723e */ /* 0x000fca00000010ff */
[----:B------:R0:W-:Y:S01]  /*7710*/  @P1 STG.E.U16 desc[UR36][R4.64+0x1f0], R3 ;  /* 0x0001f00304001986 */ /* 0x0001e2000c101524 */
[----:B------:R-:W-:Y:S05]  /*7720*/  @!P0 BRA `(.L_x_285) ;  /* 0x0000000000048947 */ /* 0x000fea0003800000 */
[----:B------:R4:W5:Y:S02]  /*7730*/  LDG.E.LTC128B.U16 R24, desc[UR36][R8.64+0x1f2] ;  /* 0x0001f22408187981 */ /* 0x000964000c1e1520 */
.L_x_285:
[----:B------:R-:W-:Y:S05]  /*7740*/  BSYNC B1 ;  /* 0x0000000000017941 */ /* 0x000fea0003800000 */
.L_x_284:
[----:B------:R-:W-:Y:S05]  /*7750*/  @!P0 BRA `(.L_x_286) ;  /* 0x0000002400308947 */ /* 0x000fea0003800000 */
[----:B0----5:R-:W-:-:S04]  /*7760*/  IMAD.U32 R3, R24, 0x10000, RZ ;  /* 0x0001000018037824 */ /* 0x021fc800078e00ff */
[----:B------:R-:W-:-:S04]  /*7770*/  FMUL R0, R3, R156 ;  /* 0x0000009c03007220 */ /* 0x000fc80000400000 */
[----:B------:R-:W-:-:S05]  /*7780*/  FFMA R0, R151, R155, R0 ;  /* 0x0000009b97007223 */ /* 0x000fca0000000000 */
[----:B------:R-:W-:-:S05]  /*7790*/  F2FP.BF16.F32.PACK_AB R0, RZ, R0 ;  /* 0x00000000ff00723e */ /* 0x000fca00000010ff */
[----:B------:R0:W-:Y:S01]  /*77a0*/  STG.E.U16 desc[UR36][R10.64+0x1f2], R0 ;  /* 0x0001f2000a007986 */ /* 0x0001e2000c101524 */
[----:B------:R-:W-:Y:S05]  /*77b0*/  BRA `(.L_x_286) ;  /* 0x0000002400187947 */ /* 0x000fea0003800000 */
.L_x_33:
[----:B------:R-:W-:Y:S01]  /*77c0*/  ISETP.GT.AND P0, PT, R3, 0x1, PT ;  /* 0x000000010300780c */ /* 0x000fe20003f04270 */
[----:B------:R-:W-:Y:S01]  /*77d0*/  ULDC.64 UR4, c[0x0][0x5c0] ;  /* 0x0001700000047ab9 */ /* 0x000fe20000000a00 */
[-C--:B------:R-:W-:Y:S01]  /*77e0*/  FMUL R24, R24, R155.reuse ;  /* 0x0000009b18187220 */ /* 0x080fe20000400000 */
[-C--:B------:R-:W-:Y:S01]  /*77f0*/  FMUL R25, R25, R155.reuse ;  /* 0x0000009b19197220 */ /* 0x080fe20000400000 */
[----:B------:R-:W-:Y:S01]  /*7800*/  ISETP.GT.AND P3, PT, R0, RZ, P0 ;  /* 0x000000ff0000720c */ /* 0x000fe20000764270 */
[-C--:B------:R-:W-:Y:S01]  /*7810*/  FMUL R26, R26, R155.reuse ;  /* 0x0000009b1a1a7220 */ /* 0x080fe20000400000 */
[----:B------:R-:W-:Y:S01]  /*7820*/  LEA R4, P4, R160, UR4, 0x1 ;  /* 0x00000004a0047c11 */ /* 0x000fe2000f8808ff */
[-C--:B------:R-:W-:Y:S01]  /*7830*/  FMUL R27, R27, R155.reuse ;  /* 0x0000009b1b1b7220 */ /* 0x080fe20000400000 */
[----:B------:R-:W-:Y:S01]  /*7840*/  F2FP.BF16.F32.PACK_AB R24, RZ, R24 ;  /* 0x00000018ff18723e */ /* 0x000fe200000010ff */
[-C--:B------:R-:W-:Y:S01]  /*7850*/  FMUL R28, R28, R155.reuse ;  /* 0x0000009b1c1c7220 */ /* 0x080fe20000400000 */
[----:B------:R-:W-:Y:S01]  /*7860*/  LEA.HI.X R5, R160, UR5, R153, 0x1, P4 ;  /* 0x00000005a0057c11 */ /* 0x000fe2000a0f0c99 */
[----:B------:R-:W-:Y:S01]  /*7870*/  FMUL R29, R29, R155 ;  /* 0x0000009b1d1d7220 */ /* 0x000fe20000400000 */
[----:B------:R-:W-:Y:S01]  /*7880*/  F2FP.BF16.F32.PACK_AB R25, RZ, R25 ;  /* 0x00000019ff19723e */ /* 0x000fe200000010ff */
[-C--:B------:R-:W-:Y:S01]  /*7890*/  FMUL R30, R30, R155.reuse ;  /* 0x0000009b1e1e7220 */ /* 0x080fe20000400000 */
[----:B------:R-:W-:Y:S01]  /*78a0*/  SHF.L.U64.HI R11, R10, 0x4, R11 ;  /* 0x000000040a0b7819 */ /* 0x000fe2000001020b */
[----:B------:R-:W-:Y:S01]  /*78b0*/  @P1 STG.E.U16 desc[UR36][R4.64], R24 ;  /* 0x0000001804001986 */ /* 0x000fe2000c101524 */
[----:B------:R-:W-:Y:S01]  /*78c0*/  ISETP.GT.AND P1, PT, R3, 0x8, PT ;  /* 0x000000080300780c */ /* 0x000fe20003f24270 */
[-C--:B------:R-:W-:Y:S01]  /*78d0*/  FMUL R31, R31, R155.reuse ;  /* 0x0000009b1f1f7220 */ /* 0x080fe20000400000 */
[----:B------:R-:W-:Y:S01]  /*78e0*/  ISETP.GT.AND P4, PT, R0, 0x8, P0 ;  /* 0x000000080000780c */ /* 0x000fe20000784270 */
[----:B------:R-:W-:Y:S01]  /*78f0*/  @P3 STG.E.U16 desc[UR36][R4.64+0x2], R25 ;  /* 0x0000021904003986 */ /* 0x000fe2000c101524 */
[----:B------:R-:W-:Y:S01]  /*7900*/  LEA R6, P3, R10, R4, 0x4 ;  /* 0x000000040a067211 */ /* 0x000fe200078620ff */
[-C--:B------:R-:W-:Y:S01]  /*7910*/  FMUL R32, R32, R155.reuse ;  /* 0x0000009b20207220 */ /* 0x080fe20000400000 */
[C---:B------:R-:W-:Y:S01]  /*7920*/  ISETP.GT.AND P2, PT, R0.reuse, 0x8, P2 ;  /* 0x000000080000780c */ /* 0x040fe20001744270 */
[-C--:B------:R-:W-:Y:S01]  /*7930*/  FMUL R33, R33, R155.reuse ;  /* 0x0000009b21217220 */ /* 0x080fe20000400000 */
[----:B------:R-:W-:Y:S01]  /*7940*/  ISETP.GT.AND P0, PT, R3, 0x9, PT ;  /* 0x000000090300780c */ /* 0x000fe20003f04270 */
[----:B------:R-:W-:Y:S01]  /*7950*/  IMAD.X R7, R11, 0x1, R5, P3 ;  /* 0x000000010b077824 */ /* 0x000fe200018e0605 */
[----:B------:R-:W-:Y:S01]  /*7960*/  ISETP.GT.AND P5, PT, R0, RZ, P1 ;  /* 0x000000ff0000720c */ /* 0x000fe20000fa4270 */
[-C--:B------:R-:W-:Y:S01]  /*7970*/  FMUL R34, R34, R155.reuse ;  /* 0x0000009b22227220 */ /* 0x080fe20000400000 */
[----:B------:R-:W-:Y:S01]  /*7980*/  ISETP.GT.AND P3, PT, R0, RZ, P0 ;  /* 0x000000ff0000720c */ /* 0x000fe20000764270 */
[-C--:B------:R-:W-:Y:S01]  /*7990*/  FMUL R35, R35, R155.reuse ;  /* 0x0000009b23237220 */ /* 0x080fe20000400000 */
[----:B------:R-:W-:Y:S01]  /*79a0*/  F2FP.BF16.F32.PACK_AB R26, RZ, R26 ;  /* 0x0000001aff1a723e */ /* 0x000fe200000010ff */
[----:B------:R-:W-:Y:S01]  /*79b0*/  FMUL R36, R36, R155 ;  /* 0x0000009b24247220 */ /* 0x000fe20000400000 */
[----:B------:R-:W-:Y:S01]  /*79c0*/  F2FP.BF16.F32.PACK_AB R27, RZ, R27 ;  /* 0x0000001bff1b723e */ /* 0x000fe200000010ff */
[----:B------:R-:W-:Y:S01]  /*79d0*/  FMUL R37, R37, R155 ;  /* 0x0000009b25257220 */ /* 0x000fe20000400000 */
[----:B------:R-:W-:Y:S01]  /*79e0*/  F2FP.BF16.F32.PACK_AB R28, RZ, R28 ;  /* 0x0000001cff1c723e */ /* 0x000fe200000010ff */
[----:B------:R-:W-:Y:S01]  /*79f0*/  @P2 STG.E.U16 desc[UR36][R6.64], R26 ;  /* 0x0000001a06002986 */ /* 0x000fe2000c101524 */
[----:B------:R-:W-:Y:S01]  /*7a00*/  F2FP.BF16.F32.PACK_AB R29, RZ, R29 ;  /* 0x0000001dff1d723e */ /* 0x000fe200000010ff */
[-C--:B------:R-:W-:Y:S01]  /*7a10*/  FMUL R38, R38, R155.reuse ;  /* 0x0000009b26267220 */ /* 0x080fe20000400000 */
[C---:B------:R-:W-:Y:S01]  /*7a20*/  ISETP.GT.AND P2, PT, R0.reuse, 0x8, P1 ;  /* 0x000000080000780c */ /* 0x040fe20000f44270 */
[----:B------:R-:W-:Y:S01]  /*7a30*/  @P4 STG.E.U16 desc[UR36][R6.64+0x2], R27 ;  /* 0x0000021b06004986 */ /* 0x000fe2000c101524 */
[----:B------:R-:W-:Y:S01]  /*7a40*/  ISETP.GT.AND P1, PT, R3, 0x10, PT ;  /* 0x000000100300780c */ /* 0x000fe20003f24270 */
[-C--:B------:R-:W-:Y:S01]  /*7a50*/  FMUL R39, R39, R155.reuse ;  /* 0x0000009b27277220 */ /* 0x080fe20000400000 */
[----:B------:R-:W-:Y:S01]  /*7a60*/  F2FP.BF16.F32.PACK_AB R30, RZ, R30 ;  /* 0x0000001eff1e723e */ /* 0x000fe200000010ff */
[----:B------:R-:W-:Y:S01]  /*7a70*/  @P5 STG.E.U16 desc[UR36][R4.64+0x10], R28 ;  /* 0x0000101c04005986 */ /* 0x000fe2000c101524 */
[----:B------:R-:W-:Y:S01]  /*7a80*/  ISETP.GT.AND P4, PT, R0, RZ, P1 ;  /* 0x000000ff0000720c */ /* 0x000fe20000f84270 */
[----:B------:R-:W-:Y:S01]  /*7a90*/  FMUL R40, R40, R155 ;  /* 0x0000009b28287220 */ /* 0x000fe20000400000 */
[----:B------:R-:W-:Y:S01]  /*7aa0*/  F2FP.BF16.F32.PACK_AB R31, RZ, R31 ;  /* 0x0000001fff1f723e */ /* 0x000fe200000010ff */
[----:B------:R-:W-:Y:S01]  /*7ab0*/  @P3 STG.E.U16 desc[UR36][R4.64+0x12], R29 ;  /* 0x0000121d04003986 */ /* 0x000fe2000c101524 */
[----:B------:R-:W-:Y:S01]  /*7ac0*/  ISETP.GT.AND P3, PT, R0, 0x8, P0 ;  /* 0x000000080000780c */ /* 0x000fe20000764270 */
[-C--:B------:R-:W-:Y:S01]  /*7ad0*/  FMUL R41, R41, R155.reuse ;  /* 0x0000009b29297220 */ /* 0x080fe20000400000 */
[----:B------:R-:W-:Y:S01]  /*7ae0*/  ISETP.GT.AND P0, PT, R3, 0x11, PT ;  /* 0x000000110300780c */ /* 0x000fe20003f04270 */
[----:B------:R-:W-:Y:S01]  /*7af0*/  @P2 STG.E.U16 desc[UR36][R6.64+0x10], R30 ;  /* 0x0000101e06002986 */ /* 0x000fe2000c101524 */
[----:B------:R-:W-:Y:S01]  /*7b00*/  F2FP.BF16.F32.PACK_AB R32, RZ, R32 ;  /* 0x00000020ff20723e */ /* 0x000fe200000010ff */
[-C--:B------:R-:W-:Y:S01]  /*7b10*/  FMUL R42, R42, R155.reuse ;  /* 0x0000009b2a2a7220 */ /* 0x080fe20000400000 */
[C---:B------:R-:W-:Y:S01]  /*7b20*/  ISETP.GT.AND P5, PT, R0.reuse, RZ, P0 ;  /* 0x000000ff0000720c */ /* 0x040fe200007a4270 */
[-C--:B------:R-:W-:Y:S01]  /*7b30*/  FMUL R43, R43, R155.reuse ;  /* 0x0000009b2b2b7220 */ /* 0x080fe20000400000 */
[----:B------:R-:W-:Y:S01]  /*7b40*/  ISETP.GT.AND P2, PT, R0, 0x8, P1 ;  /* 0x000000080000780c */ /* 0x000fe20000f44270 */
[-C--:B------:R-:W-:Y:S01]  /*7b50*/  FMUL R44, R44, R155.reuse ;  /* 0x0000009b2c2c7220 */ /* 0x080fe20000400000 */
[----:B------:R-:W-:Y:S01]  /*7b60*/  ISETP.GT.AND P1, PT, R3, 0x18, PT ;  /* 0x000000180300780c */ /* 0x000fe20003f24270 */
[----:B------:R-:W-:Y:S01]  /*7b70*/  FMUL R45, R45, R155 ;  /* 0x0000009b2d2d7220 */ /* 0x000fe20000400000 */
[----:B------:R-:W-:Y:S01]  /*7b80*/  F2FP.BF16.F32.PACK_AB R33, RZ, R33 ;  /* 0x00000021ff21723e */ /* 0x000fe200000010ff */
[----:B------:R-:W-:Y:S01]  /*7b90*/  @P3 STG.E.U16 desc[UR36][R6.64+0x12], R31 ;  /* 0x0000121f06003986 */ /* 0x000fe2000c101524 */
[----:B------:R-:W-:Y:S01]  /*7ba0*/  ISETP.GT.AND P3, PT, R0, 0x8, P0 ;  /* 0x000000080000780c */ /* 0x000fe20000764270 */
[-C--:B------:R-:W-:Y:S01]  /*7bb0*/  FMUL R46, R46, R155.reuse ;  /* 0x0000009b2e2e7220 */ /* 0x080fe20000400000 */
[----:B------:R-:W-:Y:S01]  /*7bc0*/  ISETP.GT.AND P0, PT, R3, 0x19, PT ;  /* 0x000000190300780c */ /* 0x000fe20003f04270 */
[----:B------:R-:W-:Y:S01]  /*7bd0*/  @P4 STG.E.U16 desc[UR36][R4.64+0x20], R32 ;  /* 0x0000202004004986 */ /* 0x000fe2000c101524 */
[C---:B------:R-:W-:Y:S01]  /*7be0*/  ISETP.GT.AND P4, PT, R0.reuse, RZ, P1 ;  /* 0x000000ff0000720c */ /* 0x040fe20000f84270 */
[-C--:B------:R-:W-:Y:S01]  /*7bf0*/  FMUL R47, R47, R155.reuse ;  /* 0x0000009b2f2f7220 */ /* 0x080fe20000400000 */
[----:B------:R-:W-:Y:S01]  /*7c00*/  F2FP.BF16.F32.PACK_AB R34, RZ, R34 ;  /* 0x00000022ff22723e */ /* 0x000fe200000010ff */
[----:B------:R-:W-:Y:S01]  /*7c10*/  @P5 STG.E.U16 desc[UR36][R4.64+0x22], R33 ;  /* 0x0000222104005986 */ /* 0x000fe2000c101524 */
[----:B------:R-:W-:Y:S01]  /*7c20*/  ISETP.GT.AND P5, PT, R0, RZ, P0 ;  /* 0x000000ff0000720c */ /* 0x000fe200007a4270 */
[----:B------:R-:W-:Y:S01]  /*7c30*/  FMUL R48, R48, R155 ;  /* 0x0000009b30307220 */ /* 0x000fe20000400000 */
[----:B------:R-:W-:Y:S01]  /*7c40*/  F2FP.BF16.F32.PACK_AB R35, RZ, R35 ;  /* 0x00000023ff23723e */ /* 0x000fe200000010ff */
[----:B------:R-:W-:Y:S01]  /*7c50*/  @P2 STG.E.U16 desc[UR36][R6.64+0x20], R34 ;  /* 0x0000202206002986 */ /* 0x000fe2000c101524 */
[----:B------:R-:W-:Y:S01]  /*7c60*/  F2FP.BF16.F32.PACK_AB R36, RZ, R36 ;  /* 0x00000024ff24723e */ /* 0x000fe200000010ff */
[-C--:B------:R-:W-:Y:S01]  /*7c70*/  FMUL R49, R49, R155.reuse ;  /* 0x0000009b31317220 */ /* 0x080fe20000400000 */
[----:B------:R-:W-:Y:S01]  /*7c80*/  ISETP.GT.AND P2, PT, R0, 0x8, P1 ;  /* 0x000000080000780c */ /* 0x000fe20000f44270 */
[----:B------:R-:W-:Y:S01]  /*7c90*/  @P3 STG.E.U16 desc[UR36][R6.64+0x22], R35 ;  /* 0x0000222306003986 */ /* 0x000fe2000c101524 */
[----:B------:R-:W-:Y:S01]  /*7ca0*/  ISETP.GT.AND P1, PT, R3, 0x20, PT ;  /* 0x000000200300780c */ /* 0x000fe20003f24270 */
[----:B------:R-:W-:Y:S01]  /*7cb0*/  FMUL R50, R50, R155 ;  /* 0x0000009b32327220 */ /* 0x000fe20000400000 */
[----:B------:R-:W-:Y:S01]  /*7cc0*/  F2FP.BF16.F32.PACK_AB R37, RZ, R37 ;  /* 0x00000025ff25723e */ /* 0x000fe200000010ff */
[----:B------:R-:W-:Y:S01]  /*7cd0*/  @P4 STG.E.U16 desc[UR36][R4.64+0x30], R36 ;  /* 0x0000302404004986 */ /* 0x000fe2000c101524 */
[C---:B------:R-:W-:Y:S01]  /*7ce0*/  ISETP.GT.AND P3, PT, R0.reuse, 0x8, P0 ;  /* 0x000000080000780c */ /* 0x040fe20000764270 */
[-C--:B------:R-:W-:Y:S01]  /*7cf0*/  FMUL R51, R51, R155.reuse ;  /* 0x0000009b33337220 */ /* 0x080fe20000400000 */
[----:B------:R-:W-:Y:S01]  /*7d00*/  ISETP.GT.AND P0, PT, R3, 0x21, PT ;  /* 0x000000210300780c */ /* 0x000fe20003f04270 */
[----:B------:R-:W-:Y:S01]  /*7d10*/  @P5 STG.E.U16 desc[UR36][R4.64+0x32], R37 ;  /* 0x0000322504005986 */ /* 0x000fe2000c101524 */
[----:B------:R-:W-:Y:S01]  /*7d20*/  ISETP.GT.AND P4, PT, R0, RZ, P1 ;  /* 0x000000ff0000720c */ /* 0x000fe20000f84270 */
[-C--:B------:R-:W-:Y:S01]  /*7d30*/  FMUL R52, R52, R155.reuse ;  /* 0x0000009b34347220 */ /* 0x080fe20000400000 */
[----:B------:R-:W-:Y:S01]  /*7d40*/  F2FP.BF16.F32.PACK_AB R38, RZ, R38 ;  /* 0x00000026ff26723e */ /* 0x000fe200000010ff */
[-C--:B------:R-:W-:Y:S01]  /*7d50*/  FMUL R53, R53, R155.reuse ;  /* 0x0000009b35357220 */ /* 0x080fe20000400000 */
        /* <DEDUP_REMOVED lines=325> */
[----:B------:R-:W-:Y:S01]  /*91b0*/  FMUL R151, R151, R155 ;  /* 0x0000009b97977220 */ /* 0x000fe20000400000 */
[----:B------:R-:W-:Y:S01]  /*91c0*/  ISETP.GT.AND P2, PT, R0, 0x8, P1 ;  /* 0x000000080000780c */ /* 0x000fe20000f44270 */
[----:B------:R-:W-:Y:S01]  /*91d0*/  @P3 STG.E.U16 desc[UR36][R6.64+0x132], R103 ;  /* 0x0001326706003986 */ /* 0x000fe2000c101524 */
[----:B------:R-:W-:-:S02]  /*91e0*/  ISETP.GT.AND P1, PT, R3, 0xa8, PT ;  /* 0x000000a80300780c */ /* 0x000fc40003f24270 */
[----:B------:R-:W-:Y:S01]  /*91f0*/  F2FP.BF16.F32.PACK_AB R105, RZ, R105 ;  /* 0x00000069ff69723e */ /* 0x000fe200000010ff */
[----:B------:R-:W-:Y:S01]  /*9200*/  @P4 STG.E.U16 desc[UR36][R4.64+0x140], R104 ;  /* 0x0001406804004986 */ /* 0x000fe2000c101524 */
[C---:B------:R-:W-:Y:S02]  /*9210*/  ISETP.GT.AND P3, PT, R0.reuse, 0x8, P0 ;  /* 0x000000080000780c */ /* 0x040fe40000764270 */
[----:B------:R-:W-:Y:S01]  /*9220*/  ISETP.GT.AND P0, PT, R3, 0xa9, PT ;  /* 0x000000a90300780c */ /* 0x000fe20003f04270 */
[----:B------:R-:W-:Y:S01]  /*9230*/  @P5 STG.E.U16 desc[UR36][R4.64+0x142], R105 ;  /* 0x0001426904005986 */ /* 0x000fe2000c101524 */
[C---:B------:R-:W-:Y:S02]  /*9240*/  ISETP.GT.AND P4, PT, R0.reuse, RZ, P1 ;  /* 0x000000ff0000720c */ /* 0x040fe40000f84270 */
[----:B------:R-:W-:Y:S02]  /*9250*/  F2FP.BF16.F32.PACK_AB R106, RZ, R106 ;  /* 0x0000006aff6a723e */ /* 0x000fe400000010ff */
[----:B------:R-:W-:-:S02]  /*9260*/  ISETP.GT.AND P5, PT, R0, RZ, P0 ;  /* 0x000000ff0000720c */ /* 0x000fc400007a4270 */
[----:B------:R-:W-:Y:S01]  /*9270*/  F2FP.BF16.F32.PACK_AB R107, RZ, R107 ;  /* 0x0000006bff6b723e */ /* 0x000fe200000010ff */
[----:B------:R-:W-:Y:S01]  /*9280*/  @P2 STG.E.U16 desc[UR36][R6.64+0x140], R106 ;  /* 0x0001406a06002986 */ /* 0x000fe2000c101524 */
[----:B------:R-:W-:Y:S02]  /*9290*/  F2FP.BF16.F32.PACK_AB R108, RZ, R108 ;  /* 0x0000006cff6c723e */ /* 0x000fe400000010ff */
[C---:B------:R-:W-:Y:S01]  /*92a0*/  ISETP.GT.AND P2, PT, R0.reuse, 0x8, P1 ;  /* 0x000000080000780c */ /* 0x040fe20000f44270 */
[----:B------:R-:W-:Y:S01]  /*92b0*/  @P3 STG.E.U16 desc[UR36][R6.64+0x142], R107 ;  /* 0x0001426b06003986 */ /* 0x000fe2000c101524 */
[----:B------:R-:W-:Y:S02]  /*92c0*/  ISETP.GT.AND P1, PT, R3, 0xb0, PT ;  /* 0x000000b00300780c */ /* 0x000fe40003f24270 */
[----:B------:R-:W-:Y:S01]  /*92d0*/  F2FP.BF16.F32.PACK_AB R109, RZ, R109 ;  /* 0x0000006dff6d723e */ /* 0x000fe200000010ff */
[----:B------:R-:W-:Y:S01]  /*92e0*/  @P4 STG.E.U16 desc[UR36][R4.64+0x150], R108 ;  /* 0x0001506c04004986 */ /* 0x000fe2000c101524 */
[----:B------:R-:W-:-:S02]  /*92f0*/  ISETP.GT.AND P3, PT, R0, 0x8, P0 ;  /* 0x000000080000780c */ /* 0x000fc40000764270 */
[----:B------:R-:W-:Y:S01]  /*9300*/  ISETP.GT.AND P0, PT, R3, 0xb1, PT ;  /* 0x000000b10300780c */ /* 0x000fe20003f04270 */
[----:B------:R-:W-:Y:S01]  /*9310*/  @P5 STG.E.U16 desc[UR36][R4.64+0x152], R109 ;  /* 0x0001526d04005986 */ /* 0x000fe2000c101524 */
[C---:B------:R-:W-:Y:S02]  /*9320*/  ISETP.GT.AND P4, PT, R0.reuse, RZ, P1 ;  /* 0x000000ff0000720c */ /* 0x040fe40000f84270 */
[----:B------:R-:W-:Y:S02]  /*9330*/  F2FP.BF16.F32.PACK_AB R110, RZ, R110 ;  /* 0x0000006eff6e723e */ /* 0x000fe400000010ff */
[----:B------:R-:W-:Y:S02]  /*9340*/  ISETP.GT.AND P5, PT, R0, RZ, P0 ;  /* 0x000000ff0000720c */ /* 0x000fe400007a4270 */
[----:B------:R-:W-:Y:S01]  /*9350*/  F2FP.BF16.F32.PACK_AB R111, RZ, R111 ;  /* 0x0000006fff6f723e */ /* 0x000fe200000010ff */
[----:B------:R-:W-:Y:S01]  /*9360*/  @P2 STG.E.U16 desc[UR36][R6.64+0x150], R110 ;  /* 0x0001506e06002986 */ /* 0x000fe2000c101524 */
[----:B------:R-:W-:-:S02]  /*9370*/  F2FP.BF16.F32.PACK_AB R112, RZ, R112 ;  /* 0x00000070ff70723e */ /* 0x000fc400000010ff */
[C---:B------:R-:W-:Y:S01]  /*9380*/  ISETP.GT.AND P2, PT, R0.reuse, 0x8, P1 ;  /* 0x000000080000780c */ /* 0x040fe20000f44270 */
[----:B------:R-:W-:Y:S01]  /*9390*/  @P3 STG.E.U16 desc[UR36][R6.64+0x152], R111 ;  /* 0x0001526f06003986 */ /* 0x000fe2000c101524 */
[C---:B------:R-:W-:Y:S02]  /*93a0*/  ISETP.GT.AND P1, PT, R3.reuse, 0xb8, PT ;  /* 0x000000b80300780c */ /* 0x040fe40003f24270 */
[----:B------:R-:W-:Y:S01]  /*93b0*/  F2FP.BF16.F32.PACK_AB R113, RZ, R113 ;  /* 0x00000071ff71723e */ /* 0x000fe200000010ff */
[----:B------:R-:W-:Y:S01]  /*93c0*/  @P4 STG.E.U16 desc[UR36][R4.64+0x160], R112 ;  /* 0x0001607004004986 */ /* 0x000fe2000c101524 */
[C---:B------:R-:W-:Y:S02]  /*93d0*/  ISETP.GT.AND P3, PT, R0.reuse, 0x8, P0 ;  /* 0x000000080000780c */ /* 0x040fe40000764270 */
[----:B------:R-:W-:Y:S01]  /*93e0*/  ISETP.GT.AND P0, PT, R3, 0xb9, PT ;  /* 0x000000b90300780c */ /* 0x000fe20003f04270 */
[----:B------:R-:W-:Y:S01]  /*93f0*/  @P5 STG.E.U16 desc[UR36][R4.64+0x162], R113 ;  /* 0x0001627104005986 */ /* 0x000fe2000c101524 */
[----:B------:R-:W-:-:S02]  /*9400*/  ISETP.GT.AND P4, PT, R0, RZ, P1 ;  /* 0x000000ff0000720c */ /* 0x000fc40000f84270 */
[----:B------:R-:W-:Y:S02]  /*9410*/  F2FP.BF16.F32.PACK_AB R114, RZ, R114 ;  /* 0x00000072ff72723e */ /* 0x000fe400000010ff */
[C---:B------:R-:W-:Y:S02]  /*9420*/  ISETP.GT.AND P5, PT, R0.reuse, RZ, P0 ;  /* 0x000000ff0000720c */ /* 0x040fe400007a4270 */
[----:B------:R-:W-:Y:S01]  /*9430*/  F2FP.BF16.F32.PACK_AB R115, RZ, R115 ;  /* 0x00000073ff73723e */ /* 0x000fe200000010ff */
[----:B------:R-:W-:Y:S01]  /*9440*/  @P2 STG.E.U16 desc[UR36][R6.64+0x160], R114 ;  /* 0x0001607206002986 */ /* 0x000fe2000c101524 */
[----:B------:R-:W-:Y:S02]  /*9450*/  F2FP.BF16.F32.PACK_AB R116, RZ, R116 ;  /* 0x00000074ff74723e */ /* 0x000fe400000010ff */
        /* <DEDUP_REMOVED lines=65> */
[----:B------:R-:W-:Y:S02]  /*9870*/  ISETP.GT.AND P5, PT, R0, RZ, P0 ;  /* 0x000000ff0000720c */ /* 0x000fe400007a4270 */
[----:B------:R-:W-:Y:S02]  /*9880*/  F2FP.BF16.F32.PACK_AB R134, RZ, R134 ;  /* 0x00000086ff86723e */ /* 0x000fe400000010ff */
[----:B------:R-:W-:Y:S02]  /*9890*/  F2FP.BF16.F32.PACK_AB R135, RZ, R135 ;  /* 0x00000087ff87723e */ /* 0x000fe400000010ff */
[----:B------:R-:W-:Y:S01]  /*98a0*/  F2FP.BF16.F32.PACK_AB R136, RZ, R136 ;  /* 0x00000088ff88723e */ /* 0x000fe200000010ff */
[----:B------:R-:W-:Y:S01]  /*98b0*/  @P2 STG.E.U16 desc[UR36][R6.64+0x1b0], R134 ;  /* 0x0001b08606002986 */ /* 0x000fe2000c101524 */
[----:B------:R-:W-:-:S02]  /*98c0*/  F2FP.BF16.F32.PACK_AB R137, RZ, R137 ;  /* 0x00000089ff89723e */ /* 0x000fc400000010ff */
[C---:B------:R-:W-:Y:S01]  /*98d0*/  ISETP.GT.AND P1, PT, R0.reuse, 0x8, P1 ;  /* 0x000000080000780c */ /* 0x040fe20000f24270 */
[----:B------:R-:W-:Y:S01]  /*98e0*/  @P3 STG.E.U16 desc[UR36][R6.64+0x1b2], R135 ;  /* 0x0001b28706003986 */ /* 0x000fe2000c101524 */
[C---:B------:R-:W-:Y:S02]  /*98f0*/  ISETP.GT.AND P2, PT, R0.reuse, 0x8, P0 ;  /* 0x000000080000780c */ /* 0x040fe40000744270 */
[C---:B------:R-:W-:Y:S01]  /*9900*/  ISETP.GT.AND P0, PT, R3.reuse, 0xe9, PT ;  /* 0x000000e90300780c */ /* 0x040fe20003f04270 */
[----:B------:R-:W-:Y:S01]  /*9910*/  @P4 STG.E.U16 desc[UR36][R4.64+0x1c0], R136 ;  /* 0x0001c08804004986 */ /* 0x000fe2000c101524 */
[----:B------:R-:W-:Y:S02]  /*9920*/  ISETP.GT.AND P4, PT, R3, 0xe8, PT ;  /* 0x000000e80300780c */ /* 0x000fe40003f84270 */
[----:B------:R-:W-:Y:S01]  /*9930*/  F2FP.BF16.F32.PACK_AB R138, RZ, R138 ;  /* 0x0000008aff8a723e */ /* 0x000fe200000010ff */
[----:B------:R-:W-:Y:S01]  /*9940*/  @P5 STG.E.U16 desc[UR36][R4.64+0x1c2], R137 ;  /* 0x0001c28904005986 */ /* 0x000fe2000c101524 */
[----:B------:R-:W-:-:S02]  /*9950*/  ISETP.GT.AND P5, PT, R0, RZ, P4 ;  /* 0x000000ff0000720c */ /* 0x000fc400027a4270 */
[----:B------:R-:W-:Y:S01]  /*9960*/  F2FP.BF16.F32.PACK_AB R139, RZ, R139 ;  /* 0x0000008bff8b723e */ /* 0x000fe200000010ff */
[----:B------:R-:W-:Y:S01]  /*9970*/  @P1 STG.E.U16 desc[UR36][R6.64+0x1c0], R138 ;  /* 0x0001c08a06001986 */ /* 0x000fe2000c101524 */
[----:B------:R-:W-:Y:S02]  /*9980*/  F2FP.BF16.F32.PACK_AB R140, RZ, R140 ;  /* 0x0000008cff8c723e */ /* 0x000fe400000010ff */
[C---:B------:R-:W-:Y:S01]  /*9990*/  ISETP.GT.AND P3, PT, R0.reuse, RZ, P0 ;  /* 0x000000ff0000720c */ /* 0x040fe20000764270 */
[----:B------:R-:W-:Y:S01]  /*99a0*/  @P2 STG.E.U16 desc[UR36][R6.64+0x1c2], R139 ;  /* 0x0001c28b06002986 */ /* 0x000fe2000c101524 */
[C---:B------:R-:W-:Y:S02]  /*99b0*/  ISETP.GT.AND P4, PT, R0.reuse, 0x8, P4 ;  /* 0x000000080000780c */ /* 0x040fe40002784270 */
[----:B------:R-:W-:Y:S02]  /*99c0*/  F2FP.BF16.F32.PACK_AB R141, RZ, R141 ;  /* 0x0000008dff8d723e */ /* 0x000fe400000010ff */
[----:B------:R-:W-:Y:S01]  /*99d0*/  F2FP.BF16.F32.PACK_AB R142, RZ, R142 ;  /* 0x0000008eff8e723e */ /* 0x000fe200000010ff */
[----:B------:R-:W-:Y:S01]  /*99e0*/  @P5 STG.E.U16 desc[UR36][R4.64+0x1d0], R140 ;  /* 0x0001d08c04005986 */ /* 0x000fe2000c101524 */
[----:B------:R-:W-:-:S02]  /*99f0*/  ISETP.GT.AND P5, PT, R0, 0x8, P0 ;  /* 0x000000080000780c */ /* 0x000fc400007a4270 */
[----:B------:R-:W-:Y:S02]  /*9a00*/  F2FP.BF16.F32.PACK_AB R143, RZ, R143 ;  /* 0x0000008fff8f723e */ /* 0x000fe400000010ff */
[C---:B------:R-:W-:Y:S01]  /*9a10*/  ISETP.GT.AND P0, PT, R3.reuse, 0xf1, PT ;  /* 0x000000f10300780c */ /* 0x040fe20003f04270 */
[----:B------:R-:W-:Y:S01]  /*9a20*/  @P3 STG.E.U16 desc[UR36][R4.64+0x1d2], R141 ;  /* 0x0001d28d04003986 */ /* 0x000fe2000c101524 */
[----:B------:R-:W-:Y:S02]  /*9a30*/  ISETP.GT.AND P3, PT, R3, 0xf0, PT ;  /* 0x000000f00300780c */ /* 0x000fe40003f64270 */
[----:B------:R-:W-:Y:S01]  /*9a40*/  F2FP.BF16.F32.PACK_AB R144, RZ, R144 ;  /* 0x00000090ff90723e */ /* 0x000fe200000010ff */
[----:B------:R-:W-:Y:S01]  /*9a50*/  @P4 STG.E.U16 desc[UR36][R6.64+0x1d0], R142 ;  /* 0x0001d08e06004986 */ /* 0x000fe2000c101524 */
[C---:B------:R-:W-:Y:S02]  /*9a60*/  ISETP.GT.AND P4, PT, R0.reuse, RZ, P3 ;  /* 0x000000ff0000720c */ /* 0x040fe40001f84270 */
[----:B------:R-:W-:Y:S01]  /*9a70*/  F2FP.BF16.F32.PACK_AB R145, RZ, R145 ;  /* 0x00000091ff91723e */ /* 0x000fe200000010ff */
[----:B------:R-:W-:Y:S01]  /*9a80*/  @P5 STG.E.U16 desc[UR36][R6.64+0x1d2], R143 ;  /* 0x0001d28f06005986 */ /* 0x000fe2000c101524 */
[----:B------:R-:W-:-:S02]  /*9a90*/  ISETP.GT.AND P5, PT, R0, RZ, P0 ;  /* 0x000000ff0000720c */ /* 0x000fc400007a4270 */
[C---:B------:R-:W-:Y:S02]  /*9aa0*/  ISETP.GT.AND P2, PT, R3.reuse, 0xf8, PT ;  /* 0x000000f80300780c */ /* 0x040fe40003f44270 */
[----:B------:R-:W-:Y:S02]  /*9ab0*/  ISETP.GT.AND P1, PT, R3, 0xf9, PT ;  /* 0x000000f90300780c */ /* 0x000fe40003f24270 */
[C---:B------:R-:W-:Y:S02]  /*9ac0*/  ISETP.GT.AND P3, PT, R0.reuse, 0x8, P3 ;  /* 0x000000080000780c */ /* 0x040fe40001f64270 */
[C---:B------:R-:W-:Y:S01]  /*9ad0*/  ISETP.GT.AND P0, PT, R0.reuse, 0x8, P0 ;  /* 0x000000080000780c */ /* 0x040fe20000704270 */
[----:B------:R-:W-:Y:S01]  /*9ae0*/  @P4 STG.E.U16 desc[UR36][R4.64+0x1e0], R144 ;  /* 0x0001e09004004986 */ /* 0x000fe2000c101524 */
[C---:B------:R-:W-:Y:S02]  /*9af0*/  ISETP.GT.AND P4, PT, R0.reuse, RZ, P1 ;  /* 0x000000ff0000720c */ /* 0x040fe40000f84270 */
[----:B------:R-:W-:Y:S01]  /*9b00*/  F2FP.BF16.F32.PACK_AB R146, RZ, R146 ;  /* 0x00000092ff92723e */ /* 0x000fe200000010ff */
[----:B------:R-:W-:Y:S01]  /*9b10*/  @P5 STG.E.U16 desc[UR36][R4.64+0x1e2], R145 ;  /* 0x0001e29104005986 */ /* 0x000fe2000c101524 */
[----:B------:R-:W-:-:S02]  /*9b20*/  ISETP.GT.AND P5, PT, R0, RZ, P2 ;  /* 0x000000ff0000720c */ /* 0x000fc400017a4270 */
[C---:B------:R-:W-:Y:S02]  /*9b30*/  ISETP.GT.AND P2, PT, R0.reuse, 0x8, P2 ;  /* 0x000000080000780c */ /* 0x040fe40001744270 */
[----:B------:R-:W-:Y:S01]  /*9b40*/  F2FP.BF16.F32.PACK_AB R147, RZ, R147 ;  /* 0x00000093ff93723e */ /* 0x000fe200000010ff */
[----:B------:R-:W-:Y:S01]  /*9b50*/  @P3 STG.E.U16 desc[UR36][R6.64+0x1e0], R146 ;  /* 0x0001e09206003986 */ /* 0x000fe2000c101524 */
[----:B------:R-:W-:Y:S02]  /*9b60*/  ISETP.GT.AND P1, PT, R0, 0x8, P1 ;  /* 0x000000080000780c */ /* 0x000fe40000f24270 */
[----:B------:R-:W-:Y:S01]  /*9b70*/  F2FP.BF16.F32.PACK_AB R148, RZ, R148 ;  /* 0x00000094ff94723e */ /* 0x000fe200000010ff */
[----:B------:R-:W-:Y:S01]  /*9b80*/  @P0 STG.E.U16 desc[UR36][R6.64+0x1e2], R147 ;  /* 0x0001e29306000986 */ /* 0x000fe2000c101524 */
[----:B------:R-:W-:Y:S02]  /*9b90*/  F2FP.BF16.F32.PACK_AB R149, RZ, R149 ;  /* 0x00000095ff95723e */ /* 0x000fe400000010ff */
[----:B------:R-:W-:Y:S01]  /*9ba0*/  F2FP.BF16.F32.PACK_AB R150, RZ, R150 ;  /* 0x00000096ff96723e */ /* 0x000fe200000010ff */
[----:B------:R-:W-:Y:S01]  /*9bb0*/  @P5 STG.E.U16 desc[UR36][R4.64+0x1f0], R148 ;  /* 0x0001f09404005986 */ /* 0x000fe2000c101524 */
[----:B------:R-:W-:-:S03]  /*9bc0*/  F2FP.BF16.F32.PACK_AB R151, RZ, R151 ;  /* 0x00000097ff97723e */ /* 0x000fc600000010ff */
[----:B------:R0:W-:Y:S02]  /*9bd0*/  @P4 STG.E.U16 desc[UR36][R4.64+0x1f2], R149 ;  /* 0x0001f29504004986 */ /* 0x0001e4000c101524 */
[----:B0-----:R-:W-:Y:S02]  /*9be0*/  @P2 IMAD.MOV.U32 R4, RZ, RZ, R6 ;  /* 0x000000ffff042224 */ /* 0x001fe400078e0006 */
[----:B------:R-:W-:-:S05]  /*9bf0*/  @P2 IMAD.MOV.U32 R5, RZ, RZ, R7 ;  /* 0x000000ffff052224 */ /* 0x000fca00078e0007 */
[----:B------:R0:W-:Y:S04]  /*9c00*/  @P2 STG.E.U16 desc[UR36][R4.64+0x1f0], R150 ;  /* 0x0001f09604002986 */ /* 0x0001e8000c101524 */
[----:B------:R0:W-:Y:S02]  /*9c10*/  @P1 STG.E.U16 desc[UR36][R6.64+0x1f2], R151 ;  /* 0x0001f29706001986 */ /* 0x0001e4000c101524 */
.L_x_286:
[----:B------:R-:W-:Y:S05]  /*9c20*/  BSYNC B0 ;  /* 0x0000000000007941 */ /* 0x000fea0003800000 */
.L_x_32:
[----:B------:R-:W-:Y:S01]  /*9c30*/  ULDC UR4, c[0x0][0xc] ;  /* 0x0000030000047ab9 */ /* 0x000fe20000000800 */
[----:B------:R-:W-:Y:S01]  /*9c40*/  ULDC UR5, c[0x0][0x10] ;  /* 0x0000040000057ab9 */ /* 0x000fe20000000800 */
[----:B0-----:R-:W0:Y:S01]  /*9c50*/  LDC R3, c[0x0][0x14] ;  /* 0x00000500ff037b82 */ /* 0x001e220000000800 */
[----:B------:R-:W-:Y:S01]  /*9c60*/  UIMAD.WIDE.U32 UR4, UR4, UR5, URZ ;  /* 0x00000005040472a5 */ /* 0x000fe2000f8e003f */
[----:B------:R-:W-:Y:S01]  /*9c70*/  PRMT R0, RZ, 0x7610, R0 ;  /* 0x00007610ff007816 */ /* 0x000fe20000000000 */
[----:B------:R-:W-:Y:S02]  /*9c80*/  IMAD.MOV.U32 R153, RZ, RZ, -0x1 ;  /* 0xffffffffff997424 */ /* 0x000fe400078e00ff */
[----:B------:R-:W-:Y:S02]  /*9c90*/  IMAD.MOV.U32 R23, RZ, RZ, -0x1 ;  /* 0xffffffffff177424 */ /* 0x000fe400078e00ff */
[----:B0-----:R-:W-:-:S04]  /*9ca0*/  IMAD.WIDE.U32 R16, R3, UR4, R16 ;  /* 0x0000000403107c25 */ /* 0x001fc8000f8e0010 */
[----:B------:R-:W-:Y:S01]  /*9cb0*/  IMAD R3, R3, UR5, RZ ;  /* 0x0000000503037c24 */ /* 0x000fe2000f8e02ff */
[----:B------:R-:W-:Y:S02]  /*9cc0*/  ULDC.64 UR4, c[0x0][0x650] ;  /* 0x0001940000047ab9 */ /* 0x000fe40000000a00 */
[----:B------:R-:W-:Y:S01]  /*9cd0*/  ISETP.GE.U32.AND P0, PT, R16, UR4, PT ;  /* 0x0000000410007c0c */ /* 0x000fe2000bf06070 */
[----:B------:R-:W-:-:S05]  /*9ce0*/  IMAD.IADD R17, R17, 0x1, R3 ;  /* 0x0000000111117824 */ /* 0x000fca00078e0203 */
[----:B------:R-:W-:-:S13]  /*9cf0*/  ISETP.GE.U32.AND.EX P0, PT, R17, UR5, PT, P0 ;  /* 0x0000000511007c0c */ /* 0x000fda000bf06100 */
[----:B------:R-:W-:Y:S05]  /*9d00*/  @P0 BRA `(.L_x_287) ;  /* 0x0000000400640947 */ /* 0x000fea0003800000 */
[----:B------:R-:W0:Y:S01]  /*9d10*/  S2R R12, SR_CTAID.X ;  /* 0x00000000000c7919 */ /* 0x000e220000002500 */
[----:B------:R-:W0:Y:S01]  /*9d20*/  LDC.64 R10, c[0x0][0x628] ;  /* 0x00018a00ff0a7b82 */ /* 0x000e220000000a00 */
[----:B------:R-:W-:Y:S01]  /*9d30*/  ULDC UR4, c[0x0][0x150] ;  /* 0x0000540000047ab9 */ /* 0x000fe20000000800 */
[----:B-1234-:R-:W-:Y:S01]  /*9d40*/  IMAD.MOV.U32 R8, RZ, RZ, R16 ;  /* 0x000000ffff087224 */ /* 0x01efe200078e0010 */
[----:B-----5:R-:W1:Y:S01]  /*9d50*/  S2R R24, SR_CTAID.Y ;  /* 0x0000000000187919 */ /* 0x020e620000002600 */
[----:B------:R-:W-:-:S04]  /*9d60*/  IMAD.MOV.U32 R9, RZ, RZ, R17 ;  /* 0x000000ffff097224 */ /* 0x000fc800078e0011 */
[----:B------:R-:W2:Y:S08]  /*9d70*/  LDC R21, c[0x0][0x144] ;  /* 0x00005100ff157b82 */ /* 0x000eb00000000800 */
[----:B------:R-:W3:Y:S08]  /*9d80*/  LDC R0, c[0x0][0x630] ;  /* 0x00018c00ff007b82 */ /* 0x000ef00000000800 */
[----:B------:R-:W4:Y:S01]  /*9d90*/  LDC.64 R14, c[0x0][0x620] ;  /* 0x00018800ff0e7b82 */ /* 0x000f220000000a00 */
[----:B0-----:R-:W-:-:S04]  /*9da0*/  ISETP.NE.U32.AND P0, PT, R10, RZ, PT ;  /* 0x000000ff0a00720c */ /* 0x001fc80003f05070 */
[----:B------:R-:W-:Y:S02]  /*9db0*/  ISETP.NE.AND.EX P0, PT, R11, RZ, PT, P0 ;  /* 0x000000ff0b00720c */ /* 0x000fe40003f05300 */
[----:B------:R-:W-:-:S05]  /*9dc0*/  I2FP.F32.U32 R3, R12 ;  /* 0x0000000c00037245 */ /* 0x000fca0000201000 */
[----:B------:R-:W-:-:S04]  /*9dd0*/  FMUL R3, R3, UR4 ;  /* 0x0000000403037c20 */ /* 0x000fc80008400000 */
[----:B------:R0:W0:Y:S02]  /*9de0*/  F2I.U32.TRUNC.NTZ R20, R3 ;  /* 0x0000000300147305 */ /* 0x000024000020f000 */
[----:B-123--:R-:W-:Y:S05]  /*9df0*/  @!P0 BRA `(.L_x_288) ;  /* 0x0000000000288947 */ /* 0x00efea0003800000 */
[----:B0-----:R-:W0:Y:S02]  /*9e00*/  LDC R3, c[0x0][0x634] ;  /* 0x00018d00ff037b82 */ /* 0x001e240000000800 */
        /* <DEDUP_REMOVED lines=9> */
.L_x_288:
[----:B------:R-:W1:Y:S01]  /*9ea0*/  LDC.64 R28, c[0x0][0x640] ;  /* 0x00019000ff1c7b82 */ /* 0x000e620000000a00 */
[-CC-:B------:R-:W-:Y:S01]  /*9eb0*/  SHF.R.U64 R23, R8, R0.reuse, R9.reuse ;  /* 0x0000000008177219 */ /* 0x180fe20000001209 */
[----:B0-----:R-:W-:Y:S01]  /*9ec0*/  IMAD.MOV R20, RZ, RZ, -R20 ;  /* 0x000000ffff147224 */ /* 0x001fe200078e0a14 */
[----:B------:R-:W-:Y:S01]  /*9ed0*/  SHF.R.U32.HI R0, RZ, R0, R9 ;  /* 0x00000000ff007219 */ /* 0x000fe20000011609 */
[----:B------:R-:W-:Y:S01]  /*9ee0*/  ULDC UR4, c[0x0][0x154] ;  /* 0x0000550000047ab9 */ /* 0x000fe20000000800 */
[----:B------:R-:W-:Y:S01]  /*9ef0*/  IADD3 R3, P0, RZ, -R23, RZ ;  /* 0x80000017ff037210 */ /* 0x000fe20007f1e0ff */
[----:B------:R-:W-:Y:S02]  /*9f00*/  IMAD R21, R21, R20, R12 ;  /* 0x0000001415157224 */ /* 0x000fe400078e020c */
[----:B------:R-:W0:Y:S01]  /*9f10*/  LDC R6, c[0x0][0x618] ;  /* 0x00018600ff067b82 */ /* 0x000e220000000800 */
[----:B------:R-:W-:Y:S02]  /*9f20*/  IMAD.MOV.U32 R7, RZ, RZ, 0x1 ;  /* 0x00000001ff077424 */ /* 0x000fe400078e00ff */
[----:B------:R-:W-:-:S04]  /*9f30*/  IMAD.X R5, RZ, RZ, ~R0, P0 ;  /* 0x000000ffff057224 */ /* 0x000fc800000e0e00 */
[-C--:B----4-:R-:W-:Y:S01]  /*9f40*/  IMAD R0, R5, R14.reuse, RZ ;  /* 0x0000000e05007224 */ /* 0x090fe200078e02ff */
[----:B------:R-:W2:Y:S01]  /*9f50*/  LDC R8, c[0x0][0x608] ;  /* 0x00018200ff087b82 */ /* 0x000ea20000000800 */
[----:B------:R-:W-:-:S04]  /*9f60*/  IMAD.WIDE.U32 R4, R3, R14, R16 ;  /* 0x0000000e03047225 */ /* 0x000fc800078e0010 */
[----:B------:R-:W-:Y:S01]  /*9f70*/  IMAD R3, R3, R15, R0 ;  /* 0x0000000f03037224 */ /* 0x000fe200078e0200 */
[----:B------:R-:W-:Y:S02]  /*9f80*/  I2FP.F32.U32 R0, R24 ;  /* 0x0000001800007245 */ /* 0x000fe40000201000 */
[----:B------:R-:W3:Y:S01]  /*9f90*/  LDC R26, c[0x0][0x658] ;  /* 0x00019600ff1a7b82 */ /* 0x000ee20000000800 */
[----:B------:R-:W-:Y:S01]  /*9fa0*/  IMAD.IADD R3, R5, 0x1, R3 ;  /* 0x0000000105037824 */ /* 0x000fe200078e0203 */
[----:B-1----:R-:W-:Y:S01]  /*9fb0*/  ISETP.NE.U32.AND P0, PT, R28, RZ, PT ;  /* 0x000000ff1c00720c */ /* 0x002fe20003f05070 */
[----:B------:R-:W-:Y:S01]  /*9fc0*/  FMUL R0, R0, UR4 ;  /* 0x0000000400007c20 */ /* 0x000fe20008400000 */
[----:B------:R-:W-:Y:S02]  /*9fd0*/  IMAD.MOV.U32 R5, RZ, RZ, -0x1 ;  /* 0xffffffffff057424 */ /* 0x000fe400078e00ff */
[----:B------:R-:W-:Y:S01]  /*9fe0*/  ISETP.NE.AND.EX P0, PT, R29, RZ, PT, P0 ;  /* 0x000000ff1d00720c */ /* 0x000fe20003f05300 */
[----:B------:R1:W4:Y:S01]  /*9ff0*/  F2I.U32.TRUNC.NTZ R13, R0 ;  /* 0x00000000000d7305 */ /* 0x000322000020f000 */
[----:B------:R-:W1:Y:S01]  /*a000*/  LDC R15, c[0x0][0x148] ;  /* 0x00005200ff0f7b82 */ /* 0x000e620000000800 */
[----:B0-----:R-:W-:-:S02]  /*a010*/  SHF.R.U64 R12, R4, R6, R3 ;  /* 0x00000006040c7219 */ /* 0x001fc40000001203 */
[----:B------:R-:W-:-:S05]  /*a020*/  SHF.R.U32.HI R3, RZ, R6, R3 ;  /* 0x00000006ff037219 */ /* 0x000fca0000011603 */
[----:B------:R-:W0:Y:S01]  /*a030*/  LDC R20, c[0x0][0x600] ;  /* 0x00018000ff147b82 */ /* 0x000e220000000800 */
[-CC-:B--2---:R-:W-:Y:S02]  /*a040*/  SHF.R.U64 R10, R12, R8.reuse, R3.reuse ;  /* 0x000000080c0a7219 */ /* 0x184fe40000001203 */
[----:B------:R-:W-:-:S05]  /*a050*/  SHF.R.U32.HI R3, RZ, R8, R3 ;  /* 0x00000008ff037219 */ /* 0x000fca0000011603 */
[----:B------:R-:W2:Y:S01]  /*a060*/  LDC R27, c[0x0][0x648] ;  /* 0x00019200ff1b7b82 */ /* 0x000ea20000000800 */
[-C--:B---3--:R-:W-:Y:S02]  /*a070*/  SHF.L.U32 R4, R5, R26.reuse, RZ ;  /* 0x0000001a05047219 */ /* 0x088fe400000006ff */
[--C-:B------:R-:W-:Y:S02]  /*a080*/  SHF.R.U64 R14, R10, R26, R3.reuse ;  /* 0x0000001a0a0e7219 */ /* 0x100fe40000001203 */
[----:B------:R-:W-:Y:S02]  /*a090*/  LOP3.LUT R25, RZ, R4, RZ, 0x33, !PT ;  /* 0x00000004ff197212 */ /* 0x000fe400078e33ff */
[-C--:B------:R-:W-:Y:S01]  /*a0a0*/  SHF.R.U32.HI R5, RZ, R26.reuse, R3 ;  /* 0x0000001aff057219 */ /* 0x080fe20000011603 */
[----:B------:R-:W3:Y:S01]  /*a0b0*/  LDC R30, c[0x0][0x638] ;  /* 0x00018e00ff1e7b82 */ /* 0x000ee20000000800 */
[----:B------:R-:W-:Y:S01]  /*a0c0*/  SHF.L.U32 R154, R7, R26, RZ ;  /* 0x0000001a079a7219 */ /* 0x000fe200000006ff */
[----:B------:R-:W-:-:S06]  /*a0d0*/  IMAD.MOV.U32 R4, RZ, RZ, R14 ;  /* 0x000000ffff047224 */ /* 0x000fcc00078e000e */
[----:B------:R-:W0:Y:S01]  /*a0e0*/  LDC R31, c[0x0][0x610] ;  /* 0x00018400ff1f7b82 */ /* 0x000e220000000800 */
[----:B----4-:R-:W-:Y:S05]  /*a0f0*/  @!P0 BRA `(.L_x_289) ;  /* 0x0000000000288947 */ /* 0x010fea0003800000 */
        /* <DEDUP_REMOVED lines=10> */
.L_x_289:
[----:B------:R-:W-:Y:S01]  /*a1a0*/  ISETP.NE.AND P0, PT, R2, 0x1, PT ;  /* 0x000000010200780c */ /* 0x000fe20003f05270 */
[----:B0-----:R-:W-:Y:S01]  /*a1b0*/  VIADD R7, R20, 0xffffffff ;  /* 0xffffffff14077836 */ /* 0x001fe20000000000 */
[----:B-12---:R-:W-:Y:S01]  /*a1c0*/  SHF.R.U64 R0, R4, R27, R5 ;  /* 0x0000001b04007219 */ /* 0x006fe20000001205 */
[----:B------:R-:W-:Y:S01]  /*a1d0*/  IMAD.MOV R13, RZ, RZ, -R13 ;  /* 0x000000ffff0d7224 */ /* 0x000fe200078e0a0d */
[----:B------:R-:W-:Y:S01]  /*a1e0*/  LOP3.LUT R5, R10, R25, RZ, 0xc0, !PT ;  /* 0x000000190a057212 */ /* 0x000fe200078ec0ff */
[----:B------:R-:W-:Y:S02]  /*a1f0*/  IMAD.MOV.U32 R4, RZ, RZ, 0x1 ;  /* 0x00000001ff047424 */ /* 0x000fe400078e00ff */
[----:B------:R-:W-:Y:S02]  /*a200*/  IMAD.MOV R3, RZ, RZ, -R0 ;  /* 0x000000ffff037224 */ /* 0x000fe400078e0a00 */
[----:B------:R-:W-:Y:S01]  /*a210*/  IMAD R154, R154, R0, R5 ;  /* 0x000000009a9a7224 */ /* 0x000fe200078e0205 */
[----:B------:R-:W-:Y:S01]  /*a220*/  LOP3.LUT R5, R12, R7, RZ, 0xc0, !PT ;  /* 0x000000070c057212 */ /* 0x000fe200078ec0ff */
[----:B---3--:R-:W-:-:S02]  /*a230*/  IMAD R0, R3, R30, R14 ;  /* 0x0000001e03007224 */ /* 0x008fc400078e020e */
[----:B------:R-:W-:Y:S02]  /*a240*/  @P0 IMAD R21, R15, R13, R24 ;  /* 0x0000000d0f150224 */ /* 0x000fe400078e0218 */
[----:B------:R-:W-:Y:S01]  /*a250*/  IMAD R3, R0, R20, R5 ;  /* 0x0000001400037224 */ /* 0x000fe200078e0205 */
[----:B------:R-:W-:Y:S01]  /*a260*/  PRMT R0, R4, 0x7610, R0 ;  /* 0x0000761004007816 */ /* 0x000fe20000000000 */
[----:B------:R-:W-:-:S05]  /*a270*/  IMAD R154, R154, R31, R21 ;  /* 0x0000001f9a9a7224 */ /* 0x000fca00078e0215 */
[----:B------:R-:W-:Y:S02]  /*a280*/  SEL R153, R3, R154, !P0 ;  /* 0x0000009a03997207 */ /* 0x000fe40004000000 */
[----:B------:R-:W-:-:S07]  /*a290*/  SEL R154, R154, R3, !P0 ;  /* 0x000000039a9a7207 */ /* 0x000fce0004000000 */
.L_x_287:
[----:B------:R-:W-:-:S13]  /*a2a0*/  LOP3.LUT P0, RZ, R0, 0xff, RZ, 0xc0, !PT ;  /* 0x000000ff00ff7812 */ /* 0x000fda000780c0ff */
[----:B------:R-:W-:Y:S05]  /*a2b0*/  @P0 BRA `(.L_x_290) ;  /* 0xffffff6c00d00947 */ /* 0x000fea000383ffff */
[----:B------:R-:W-:Y:S05]  /*a2c0*/  EXIT ;  /* 0x000000000000794d */ /* 0x000fea0003800000 */
.L_x_7:
[----:B0-----:R-:W-:Y:S01]  /*a2d0*/  ULDC.64 UR4, c[0x0][0x650] ;  /* 0x0001940000047ab9 */ /* 0x001fe20000000a00 */
        /* <DEDUP_REMOVED lines=25> */
.L_x_292:
[----:B------:R-:W0:Y:S01]  /*a470*/  LDC.64 R28, c[0x0][0x640] ;  /* 0x00019000ff1c7b82 */ /* 0x000e220000000a00 */
[-CC-:B------:R-:W-:Y:S01]  /*a480*/  SHF.R.U64 R22, R12, R6.reuse, R13.reuse ;  /* 0x000000060c167219 */ /* 0x180fe2000000120d */
[----:B------:R-:W-:Y:S01]  /*a490*/  IMAD.MOV.U32 R30, RZ, RZ, 0x1 ;  /* 0x00000001ff1e7424 */ /* 0x000fe200078e00ff */
[----:B------:R-:W-:Y:S02]  /*a4a0*/  SHF.R.U32.HI R6, RZ, R6, R13 ;  /* 0x00000006ff067219 */ /* 0x000fe4000001160d */
        /* <DEDUP_REMOVED lines=8> */
[----:B------:R-:W-:Y:S01]  /*a530*/  IMAD.IADD R9, R9, 0x1, R11 ;  /* 0x0000000109097824 */ /* 0x000fe200078e020b */
[----:B0-----:R-:W-:-:S04]  /*a540*/  ISETP.NE.U32.AND P0, PT, R28, RZ, PT ;  /* 0x000000ff1c00720c */ /* 0x001fc80003f05070 */
[----:B------:R-:W-:Y:S02]  /*a550*/  ISETP.NE.AND.EX P0, PT, R29, RZ, PT, P0 ;  /* 0x000000ff1d00720c */ /* 0x000fe40003f05300 */
[----:B------:R-:W0:Y:S01]  /*a560*/  LDC R20, c[0x0][0x600] ;  /* 0x00018000ff147b82 */ /* 0x000e220000000800 */
[-CC-:B-1----:R-:W-:Y:S01]  /*a570*/  SHF.R.U64 R14, R8, R10.reuse, R9.reuse ;  /* 0x0000000a080e7219 */ /* 0x182fe20000001209 */
[----:B------:R-:W-:Y:S01]  /*a580*/  IMAD.MOV.U32 R8, RZ, RZ, -0x1 ;  /* 0xffffffffff087424 */ /* 0x000fe200078e00ff */
[----:B------:R-:W-:-:S05]  /*a590*/  SHF.R.U32.HI R9, RZ, R10, R9 ;  /* 0x0000000aff097219 */ /* 0x000fca0000011609 */
[----:B------:R-:W1:Y:S01]  /*a5a0*/  LDC R26, c[0x0][0x648] ;  /* 0x00019200ff1a7b82 */ /* 0x000e620000000800 */
[-CC-:B--2---:R-:W-:Y:S02]  /*a5b0*/  SHF.R.U64 R21, R14, R12.reuse, R9.reuse ;  /* 0x0000000c0e157219 */ /* 0x184fe40000001209 */
[----:B------:R-:W-:-:S05]  /*a5c0*/  SHF.R.U32.HI R6, RZ, R12, R9 ;  /* 0x0000000cff067219 */ /* 0x000fca0000011609 */
[----:B------:R-:W2:Y:S01]  /*a5d0*/  LDC R27, c[0x0][0x638] ;  /* 0x00018e00ff1b7b82 */ /* 0x000ea20000000800 */
[-C--:B---3--:R-:W-:Y:S02]  /*a5e0*/  SHF.L.U32 R8, R8, R25.reuse, RZ ;  /* 0x0000001908087219 */ /* 0x088fe400000006ff */
[-CC-:B------:R-:W-:Y:S02]  /*a5f0*/  SHF.R.U64 R23, R21, R25.reuse, R6.reuse ;  /* 0x0000001915177219 */ /* 0x180fe40000001206 */
[----:B------:R-:W-:Y:S02]  /*a600*/  LOP3.LUT R32, RZ, R8, RZ, 0x33, !PT ;  /* 0x00000008ff207212 */ /* 0x000fe400078e33ff */
[----:B------:R-:W-:Y:S01]  /*a610*/  SHF.R.U32.HI R9, RZ, R25, R6 ;  /* 0x00000019ff097219 */ /* 0x000fe20000011606 */
[----:B------:R-:W3:Y:S01]  /*a620*/  LDC R31, c[0x0][0x610] ;  /* 0x00018400ff1f7b82 */ /* 0x000ee20000000800 */
[----:B------:R-:W-:Y:S01]  /*a630*/  IMAD.MOV.U32 R8, RZ, RZ, R23 ;  /* 0x000000ffff087224 */ /* 0x000fe200078e0017 */
[----:B------:R-:W-:Y:S06]  /*a640*/  @!P0 BRA `(.L_x_293) ;  /* 0x0000000000288947 */ /* 0x000fec0003800000 */
        /* <DEDUP_REMOVED lines=10> */
.L_x_293:
[----:B------:R-:W-:Y:S02]  /*a6f0*/  ISETP.NE.AND P0, PT, R2, 0x1, PT ;  /* 0x000000010200780c */ /* 0x000fe40003f05270 */
[----:B-1----:R-:W-:Y:S01]  /*a700*/  SHF.R.U64 R6, R8, R26, R9 ;  /* 0x0000001a08067219 */ /* 0x002fe20000001209 */
[----:B0-----:R-:W-:Y:S01]  /*a710*/  VIADD R9, R20, 0xffffffff ;  /* 0xffffffff14097836 */ /* 0x001fe20000000000 */
[----:B------:R-:W-:Y:S02]  /*a720*/  SHF.L.U32 R30, R30, R25, RZ ;  /* 0x000000191e1e7219 */ /* 0x000fe400000006ff */
[----:B------:R-:W-:Y:S01]  /*a730*/  LOP3.LUT R5, R21, R32, RZ, 0xc0, !PT ;  /* 0x0000002015057212 */ /* 0x000fe200078ec0ff */
[----:B------:R-:W-:-:S04]  /*a740*/  IMAD.MOV R8, RZ, RZ, -R6 ;  /* 0x000000ffff087224 */ /* 0x000fc800078e0a06 */
[----:B------:R-:W-:Y:S01]  /*a750*/  IMAD R6, R30, R6, R5 ;  /* 0x000000061e067224 */ /* 0x000fe200078e0205 */
[----:B------:R-:W-:Y:S01]  /*a760*/  LOP3.LUT R5, R14, R9, RZ, 0xc0, !PT ;  /* 0x000000090e057212 */ /* 0x000fe200078ec0ff */
[----:B------:R-:W-:Y:S02]  /*a770*/  @P0 IMAD R3, R7, R24, R4 ;  /* 0x0000001807030224 */ /* 0x000fe400078e0204 */
[----:B--2---:R-:W-:Y:S02]  /*a780*/  IMAD R4, R8, R27, R23 ;  /* 0x0000001b08047224 */ /* 0x004fe400078e0217 */
[----:B---3--:R-:W-:Y:S02]  /*a790*/  IMAD R3, R6, R31, R3 ;  /* 0x0000001f06037224 */ /* 0x008fe400078e0203 */
[----:B------:R-:W-:Y:S02]  /*a7a0*/  IMAD R4, R4, R20, R5 ;  /* 0x0000001404047224 */ /* 0x000fe400078e0205 */
[----:B------:R-:W-:-:S02]  /*a7b0*/  IMAD.MOV.U32 R8, RZ, RZ, 0x1 ;  /* 0x00000001ff087424 */ /* 0x000fc400078e00ff */
[----:B------:R-:W-:Y:S01]  /*a7c0*/  IMAD.MOV.U32 R6, RZ, RZ, R22 ;  /* 0x000000ffff067224 */ /* 0x000fe200078e0016 */
[----:B------:R-:W-:Y:S02]  /*a7d0*/  SEL R20, R4, R3, !P0 ;  /* 0x0000000304147207 */ /* 0x000fe40004000000 */
[----:B------:R-:W-:-:S07]  /*a7e0*/  SEL R21, R3, R4, !P0 ;  /* 0x0000000403157207 */ /* 0x000fce0004000000 */
.L_x_291:
[----:B------:R-:W-:-:S08]  /*a7f0*/  NOP ;  /* 0x0000000000007918 */ /* 0x000fd00000000000 */
[----:B------:R-:W0:-:S00]  /*a800*/  USETMAXREG.DEALLOC.CTAPOOL 0x28 ;  /* 0x00000028000079c8 */ /* 0x000e0000080e0500 */
[----:B0-----:R-:W-:-:S13]  /*a810*/  ISETP.NE.AND P0, PT, R0, RZ, PT ;  /* 0x000000ff0000720c */ /* 0x001fda0003f05270 */
[----:B------:R-:W-:Y:S05]  /*a820*/  @P0 EXIT ;  /* 0x000000000000094d */ /* 0x000fea0003800000 */
[----:B------:R-:W-:Y:S01]  /*a830*/  LOP3.LUT P0, RZ, R8, 0xff, RZ, 0xc0, !PT ;  /* 0x000000ff08ff7812 */ /* 0x000fe2000780c0ff */
[----:B------:R-:W-:Y:S02]  /*a840*/  IMAD.MOV.U32 R0, RZ, RZ, 0x1 ;  /* 0x00000001ff007424 */ /* 0x000fe400078e00ff */
[----:B------:R-:W-:-:S10]  /*a850*/  IMAD.MOV.U32 R3, RZ, RZ, RZ ;  /* 0x000000ffff037224 */ /* 0x000fd400078e00ff */
[----:B------:R-:W-:Y:S05]  /*a860*/  @!P0 BRA `(.L_x_294) ;  /* 0x0000000c00448947 */ /* 0x000fea0003800000 */
[----:B------:R-:W0:Y:S01]  /*a870*/  LDC R0, c[0x0][0x28c] ;  /* 0x0000a300ff007b82 */ /* 0x000e220000000800 */
[----:B------:R-:W1:Y:S01]  /*a880*/  S2R R9, SR_CgaCtaId ;  /* 0x0000000000097919 */ /* 0x000e620000008800 */
[----:B------:R-:W-:Y:S01]  /*a890*/  ULDC UR5, c[0x0][0x600] ;  /* 0x0001800000057ab9 */ /* 0x000fe20000000800 */
[----:B------:R-:W-:Y:S01]  /*a8a0*/  ULDC UR4, c[0x0][0xc] ;  /* 0x0000030000047ab9 */ /* 0x000fe20000000800 */
[----:B------:R-:W-:Y:S01]  /*a8b0*/  UIADD3 UR16, UR5, -0x1, URZ ;  /* 0xffffffff05107890 */ /* 0x000fe2000fffe03f */
[----:B------:R-:W-:Y:S01]  /*a8c0*/  BSSY B0, `(.L_x_294) ;  /* 0x00000cb000007945 */ /* 0x000fe20003800000 */
[----:B------:R-:W-:Y:S01]  /*a8d0*/  ULDC UR6, c[0x0][0x658] ;  /* 0x0001960000067ab9 */ /* 0x000fe20000000800 */
[----:B------:R-:W-:Y:S01]  /*a8e0*/  ULDC UR5, c[0x0][0x10] ;  /* 0x0000040000057ab9 */ /* 0x000fe20000000800 */
[----:B------:R-:W-:Y:S01]  /*a8f0*/  UMOV UR7, 0xffffffff ;  /* 0xffffffff00077882 */ /* 0x000fe20000000000 */
[----:B------:R-:W-:Y:S01]  /*a900*/  UMOV UR8, 0x1 ;  /* 0x0000000100087882 */ /* 0x000fe20000000000 */
[----:B------:R-:W-:Y:S01]  /*a910*/  UIMAD.WIDE.U32 UR4, UR4, UR5, URZ ;  /* 0x00000005040472a5 */ /* 0x000fe2000f8e003f */
[----:B------:R-:W-:Y:S01]  /*a920*/  IMAD.MOV.U32 R10, RZ, RZ, 0x1 ;  /* 0x00000001ff0a7424 */ /* 0x000fe200078e00ff */
[----:B------:R-:W-:Y:S01]  /*a930*/  USHF.L.U32 UR7, UR7, UR6, URZ ;  /* 0x0000000607077299 */ /* 0x000fe2000800063f */
[----:B------:R-:W-:Y:S01]  /*a940*/  LOP3.LUT R13, R19, 0x2, RZ, 0xfc, !PT ;  /* 0x00000002130d7812 */ /* 0x000fe200078efcff */
[----:B------:R-:W-:-:S02]  /*a950*/  USHF.L.U32 UR18, UR8, UR6, URZ ;  /* 0x0000000608127299 */ /* 0x000fc4000800063f */
[----:B------:R-:W-:Y:S01]  /*a960*/  ULOP3.LUT UR17, URZ, UR7, URZ, 0x33, !UPT ;  /* 0x000000073f117292 */ /* 0x000fe2000f8e333f */
[----:B------:R-:W-:Y:S01]  /*a970*/  ULDC UR6, c[0x0][0x14] ;  /* 0x0000050000067ab9 */ /* 0x000fe20000000800 */
[----:B------:R-:W-:Y:S01]  /*a980*/  ULDC.64 UR22, c[0x0][0x198] ;  /* 0x0000660000167ab9 */ /* 0x000fe20000000a00 */
[----:B------:R-:W-:Y:S02]  /*a990*/  UIMAD.WIDE.U32 UR20, UR4, UR6, URZ ;  /* 0x00000006041472a5 */ /* 0x000fe4000f8e003f */
[----:B------:R-:W-:Y:S01]  /*a9a0*/  UIMAD UR13, UR5, UR6, URZ ;  /* 0x00000006050d72a4 */ /* 0x000fe2000f8e023f */
[----:B0-----:R-:W-:-:S03]  /*a9b0*/  VIADD R0, R0, 0x3f ;  /* 0x0000003f00007836 */ /* 0x001fc60000000000 */
[----:B------:R-:W-:Y:S02]  /*a9c0*/  UIADD3 UR13, UR21, UR13, URZ ;  /* 0x0000000d150d7290 */ /* 0x000fe4000fffe03f */
[----:B------:R-:W-:-:S04]  /*a9d0*/  SHF.R.S32.HI R3, RZ, 0x1f, R0 ;  /* 0x0000001fff037819 */ /* 0x000fc80000011400 */
[----:B------:R-:W-:Y:S01]  /*a9e0*/  LEA.HI R8, R3, R0, RZ, 0x6 ;  /* 0x0000000003087211 */ /* 0x000fe200078f30ff */
[----:B-1----:R-:W-:Y:S02]  /*a9f0*/  IMAD.SHL.U32 R11, R9, 0x80, RZ ;  /* 0x00000080090b7824 */ /* 0x002fe400078e00ff */
[----:B------:R-:W-:Y:S01]  /*aa00*/  IMAD.MOV.U32 R0, RZ, RZ, 0x1 ;  /* 0x00000001ff007424 */ /* 0x000fe200078e00ff */
[----:B------:R-:W-:Y:S01]  /*aa10*/  SHF.R.S32.HI R8, RZ, 0x6, R8 ;  /* 0x00000006ff087819 */ /* 0x000fe20000011408 */
[----:B------:R-:W-:Y:S01]  /*aa20*/  IMAD.MOV.U32 R3, RZ, RZ, RZ ;  /* 0x000000ffff037224 */ /* 0x000fe200078e00ff */
[----:B------:R-:W-:Y:S01]  /*aa30*/  LOP3.LUT R11, R11, 0x80, RZ, 0xc0, !PT ;  /* 0x000000800b0b7812 */ /* 0x000fe200078ec0ff */
[----:B------:R-:W-:Y:S02]  /*aa40*/  IMAD.SHL.U32 R9, R9, 0x2000, RZ ;  /* 0x0000200009097824 */ /* 0x000fe400078e00ff */
[----:B------:R-:W-:-:S07]  /*aa50*/  VIADD R12, R8, 0x1 ;  /* 0x00000001080c7836 */ /* 0x000fce0000000000 */
.L_x_305:
[----:B------:R-:W-:-:S03]  /*aa60*/  UMOV UR4, 0xffffffff ;  /* 0xffffffff00047882 */ /* 0x000fc60000000000 */
[----:B------:R-:W-:Y:S05]  /*aa70*/  BRA.DIV UR4, `(.L_x_295) ;  /* 0x0000000e04a87947 */ /* 0x000fea000b800000 */
[----:B------:R-:W-:-:S13]  /*aa80*/  ELECT P6, URZ, PT ;  /* 0x00000000003f782f */ /* 0x000fda00038c0000 */
.L_x_316:
[----:B------:R-:W0:Y:S01]  /*aa90*/  LDC R4, c[0x0][0x28c] ;  /* 0x0000a300ff047b82 */ /* 0x000e220000000800 */
[----:B------:R-:W-:Y:S01]  /*aaa0*/  BSSY B1, `(.L_x_296) ;  /* 0x0000038000017945 */ /* 0x000fe20003800000 */
[----:B0-----:R-:W-:-:S13]  /*aab0*/  ISETP.LT.OR P6, PT, R4, 0x1, !P6 ;  /* 0x000000010400780c */ /* 0x001fda00077c1670 */
[----:B------:R-:W-:Y:S05]  /*aac0*/  @P6 BRA `(.L_x_297) ;  /* 0x0000000000d46947 */ /* 0x000fea0003800000 */
[----:B------:R-:W-:Y:S02]  /*aad0*/  IMAD R20, R20, 0x100, R11 ;  /* 0x0000010014147824 */ /* 0x000fe400078e020b */
[----:B------:R-:W-:Y:S02]  /*aae0*/  IMAD.SHL.U32 R21, R21, 0x80, RZ ;  /* 0x0000008015157824 */ /* 0x000fe400078e00ff */
[----:B------:R-:W-:Y:S02]  /*aaf0*/  IMAD.MOV.U32 R24, RZ, RZ, RZ ;  /* 0x000000ffff187224 */ /* 0x000fe400078e00ff */
[----:B------:R-:W-:Y:S02]  /*ab00*/  IMAD.MOV.U32 R4, RZ, RZ, R12 ;  /* 0x000000ffff047224 */ /* 0x000fe400078e000c */
[----:B------:R-:W-:Y:S02]  /*ab10*/  IMAD.MOV.U32 R5, RZ, RZ, R0 ;  /* 0x000000ffff057224 */ /* 0x000fe400078e0000 */
[----:B------:R-:W-:-:S07]  /*ab20*/  IMAD.MOV.U32 R7, RZ, RZ, R3 ;  /* 0x000000ffff077224 */ /* 0x000fce00078e0003 */
.L_x_300:
[----:B------:R-:W0:Y:S01]  /*ab30*/  S2R R15, SR_CgaCtaId ;  /* 0x00000000000f7919 */ /* 0x000e220000008800 */
[----:B------:R-:W-:Y:S02]  /*ab40*/  MOV R14, 0x400 ;  /* 0x00000400000e7802 */ /* 0x000fe40000000f00 */
[----:B------:R-:W-:Y:S02]  /*ab50*/  LOP3.LUT P1, RZ, R18, 0x7f, RZ, 0xc0, !PT ;  /* 0x0000007f12ff7812 */ /* 0x000fe4000782c0ff */
[----:B0-----:R-:W-:Y:S02]  /*ab60*/  LEA R22, R15, R14, 0x18 ;  /* 0x0000000e0f167211 */ /* 0x001fe400078ec0ff */
[----:B------:R-:W-:-:S09]  /*ab70*/  SHF.L.U32 R14, R5, 0x1f, RZ ;  /* 0x0000001f050e7819 */ /* 0x000fd200000006ff */
[----:B------:R-:W0:Y:S01]  /*ab80*/  @!P1 LDC R15, c[0x0][0x500] ;  /* 0x00014000ff0f9b82 */ /* 0x000e220000000800 */
[----:B------:R-:W-:-:S04]  /*ab90*/  IMAD R23, R7, 0x8, R22 ;  /* 0x0000000807177824 */ /* 0x000fc800078e0216 */
[----:B------:R-:W1:Y:S02]  /*aba0*/  SYNCS.PHASECHK.TRANS64.TRYWAIT P0, [R23+URZ+0x20], R14 ;  /* 0x0000200e170075a7 */ /* 0x000e64000800017f */
[----:B-1----:R-:W-:Y:S05]  /*abb0*/  @!P0 BRA `(.L_x_298) ;  /* 0x0000000c00788947 */ /* 0x002fea0003800000 */
.L_x_317:
[----:B-1----:R-:W-:Y:S01]  /*abc0*/  PRMT R14, R13, 0x9910, RZ ;  /* 0x000099100d0e7816 */ /* 0x002fe200000000ff */
[----:B0-----:R0:W-:Y:S03]  /*abd0*/  @!P1 SYNCS.ARRIVE.TRANS64 RZ, [R23+URZ], R15 ;  /* 0x0000000f17ff99a7 */ /* 0x0011e6000800003f */
[----:B------:R-:W-:-:S13]  /*abe0*/  ISETP.NE.AND P0, PT, R14, 0x2, PT ;  /* 0x000000020e00780c */ /* 0x000fda0003f05270 */
[----:B0-----:R-:W-:Y:S05]  /*abf0*/  @P0 BRA `(.L_x_299) ;  /* 0x0000000000040947 */ /* 0x001fea0003800000 */
[----:B------:R-:W-:Y:S01]  /*ac00*/  BPT.TRAP 0x1 ;  /* 0x000000040000795c */ /* 0x000fe20000300000 */
.L_x_299:
[----:B------:R-:W-:Y:S01]  /*ac10*/  IMAD.SHL.U32 R14, R7, 0x4000, RZ ;  /* 0x00004000070e7824 */ /* 0x000fe200078e00ff */
[----:B------:R-:W-:Y:S01]  /*ac20*/  R2UR UR9, R23 ;  /* 0x00000000170972ca */ /* 0x000fe200000e0000 */
[----:B------:R-:W-:Y:S01]  /*ac30*/  VIADD R4, R4, 0xffffffff ;  /* 0xffffffff04047836 */ /* 0x000fe20000000000 */
[----:B------:R-:W-:Y:S01]  /*ac40*/  R2UR UR11, R21 ;  /* 0x00000000150b72ca */ /* 0x000fe200000e0000 */
[----:B------:R-:W-:Y:S01]  /*ac50*/  UIADD3 UR4, UP0, UR22, 0xf0, URZ ;  /* 0x000000f016047890 */ /* 0x000fe2000ff1e03f */
[----:B------:R-:W-:Y:S01]  /*ac60*/  LOP3.LUT R15, R14, 0x2000, R9, 0xf8, !PT ;  /* 0x000020000e0f7812 */ /* 0x000fe200078ef809 */
[----:B------:R-:W-:Y:S01]  /*ac70*/  UIADD3 UR24, UP1, UR22, 0x1f0, URZ ;  /* 0x000001f016187890 */ /* 0x000fe2000ff3e03f */
[----:B------:R-:W-:Y:S01]  /*ac80*/  IADD3 R14, R22, 0x100, R14 ;  /* 0x00000100160e7810 */ /* 0x000fe20007ffe00e */
[----:B------:R-:W-:Y:S01]  /*ac90*/  UIADD3.X UR5, URZ, UR23, URZ, UP0, !UPT ;  /* 0x000000173f057290 */ /* 0x000fe200087fe43f */
[----:B------:R-:W-:Y:S01]  /*aca0*/  R2UR UR10, R24 ;  /* 0x00000000180a72ca */ /* 0x000fe200000e0000 */
[----:B------:R-:W-:Y:S01]  /*acb0*/  IMAD R15, R15, 0x2, R22 ;  /* 0x000000020f0f7824 */ /* 0x000fe200078e0216 */
[----:B------:R-:W-:Y:S01]  /*acc0*/  R2UR UR14, R14 ;  /* 0x000000000e0e72ca */ /* 0x000fe200000e0000 */
[----:B------:R-:W-:Y:S01]  /*acd0*/  VIADD R7, R7, 0x1 ;  /* 0x0000000107077836 */ /* 0x000fe20000000000 */
[----:B------:R-:W-:Y:S01]  /*ace0*/  R2UR UR12, R6 ;  /* 0x00000000060c72ca */ /* 0x000fe200000e0000 */
[----:B------:R-:W-:Y:S01]  /*acf0*/  UIADD3.X UR25, URZ, UR23, URZ, UP1, !UPT ;  /* 0x000000173f197290 */ /* 0x000fe20008ffe43f */
[----:B------:R-:W-:Y:S01]  /*ad00*/  R2UR UR8, R15 ;  /* 0x000000000f0872ca */ /* 0x000fe200000e0000 */
[----:B------:R-:W-:Y:S01]  /*ad10*/  UMOV UR6, 0x0 ;  /* 0x0000000000067882 */ /* 0x000fe20000000000 */
[----:B------:R-:W-:Y:S01]  /*ad20*/  R2UR UR19, R20 ;  /* 0x00000000141372ca */ /* 0x000fe200000e0000 */
[----:B------:R-:W-:Y:S01]  /*ad30*/  UMOV UR7, 0x10000000 ;  /* 0x1000000000077882 */ /* 0x000fe20000000000 */
[----:B------:R-:W-:Y:S01]  /*ad40*/  ISETP.GT.AND P1, PT, R4, 0x1, PT ;  /* 0x000000010400780c */ /* 0x000fe20003f24270 */
[----:B------:R-:W-:Y:S01]  /*ad50*/  UMOV UR26, 0x30000 ;  /* 0x00030000001a7882 */ /* 0x000fe20000000000 */
[----:B------:R-:W-:Y:S01]  /*ad60*/  ISETP.NE.AND P0, PT, R7, 0x4, PT ;  /* 0x000000040700780c */ /* 0x000fe20003f05270 */
[----:B------:R-:W-:-:S03]  /*ad70*/  VIADD R24, R24, 0x40 ;  /* 0x0000004018187836 */ /* 0x000fc60000000000 */
[----:B------:R-:W-:Y:S02]  /*ad80*/  SEL R14, RZ, 0x1, P0 ;  /* 0x00000001ff0e7807 */ /* 0x000fe40000000000 */
[----:B------:R-:W-:Y:S01]  /*ad90*/  SEL R7, R7, RZ, P0 ;  /* 0x000000ff07077207 */ /* 0x000fe20000000000 */
[----:B------:R-:W-:Y:S01]  /*ada0*/  UIADD3 UR15, UR8, 0x10100, URZ ;  /* 0x00010100080f7890 */ /* 0x000fe2000fffe03f */
[----:B------:R-:W-:Y:S02]  /*adb0*/  LOP3.LUT R5, R5, R14, RZ, 0x3c, !PT ;  /* 0x0000000e05057212 */ /* 0x000fe400078e3cff */
[----:B------:R-:W-:Y:S02]  /*adc0*/  UMOV UR8, UR14 ;  /* 0x0000000e00087c82 */ /* 0x000fe40008000000 */
[----:B------:R0:W-:Y:S02]  /*add0*/  UTMALDG.3D [UR8], [UR4], desc[UR6] ;  /* 0x00000608040075b4 */ /* 0x0001e40008011000 */
[----:B0-----:R-:W-:Y:S01]  /*ade0*/  UMOV UR8, UR15 ;  /* 0x0000000f00087c82 */ /* 0x001fe20008000000 */
[----:B------:R-:W-:-:S02]  /*adf0*/  UMOV UR11, UR19 ;  /* 0x00000013000b7c82 */ /* 0x000fc40008000000 */
[----:B------:R0:W-:Y:S02]  /*ae00*/  UTMALDG.3D.MULTICAST [UR8], [UR24], UR26, desc[UR6] ;  /* 0x00000608180073b4 */ /* 0x0001e4000801181a */
[----:B0-----:R-:W-:Y:S05]  /*ae10*/  @P1 BRA `(.L_x_300) ;  /* 0xfffffffc00441947 */ /* 0x001fea000383ffff */
.L_x_297:
[----:B------:R-:W-:Y:S05]  /*ae20*/  BSYNC B1 ;  /* 0x0000000000017941 */ /* 0x000fea0003800000 */
.L_x_296:
[----:B------:R-:W-:Y:S01]  /*ae30*/  LOP3.LUT P1, RZ, R10, 0xff, RZ, 0xc0, !PT ;  /* 0x000000ff0aff7812 */ /* 0x000fe2000782c0ff */
[----:B------:R-:W-:Y:S01]  /*ae40*/  IMAD.IADD R3, R8, 0x1, R3 ;  /* 0x0000000108037824 */ /* 0x000fe200078e0203 */
[----:B------:R-:W-:Y:S01]  /*ae50*/  IADD3 R16, P2, R16, UR20, RZ ;  /* 0x0000001410107c10 */ /* 0x000fe2000ff5e0ff */
[----:B------:R-:W-:Y:S01]  /*ae60*/  ULDC.64 UR4, c[0x0][0x650] ;  /* 0x0001940000047ab9 */ /* 0x000fe20000000a00 */
[----:B------:R-:W-:Y:S01]  /*ae70*/  BSSY B1, `(.L_x_301) ;  /* 0x000006d000017945 */ /* 0x000fe20003800000 */
[----:B------:R-:W-:Y:S01]  /*ae80*/  IMAD.MOV.U32 R21, RZ, RZ, -0x1 ;  /* 0xffffffffff157424 */ /* 0x000fe200078e00ff */
[----:B------:R-:W-:Y:S01]  /*ae90*/  ISETP.GT.U32.AND P0, PT, R3, 0x3, PT ;  /* 0x000000030300780c */ /* 0x000fe20003f04070 */
[----:B------:R-:W-:Y:S01]  /*aea0*/  IMAD.MOV.U32 R20, RZ, RZ, -0x1 ;  /* 0xffffffffff147424 */ /* 0x000fe200078e00ff */
[----:B------:R-:W-:Y:S02]  /*aeb0*/  SHF.R.U32.HI R4, RZ, 0x2, R3 ;  /* 0x00000002ff047819 */ /* 0x000fe40000011603 */
[----:B------:R-:W-:-:S02]  /*aec0*/  ISETP.LT.U32.AND P0, PT, R8, 0x4, P0 ;  /* 0x000000040800780c */ /* 0x000fc40000701070 */
[----:B------:R-:W-:Y:S01]  /*aed0*/  IADD3.X R17, R17, UR13, RZ, P2, !PT ;  /* 0x0000000d11117c10 */ /* 0x000fe200097fe4ff */
[----:B------:R-:W0:Y:S01]  /*aee0*/  @P1 S2R R6, SR_CgaCtaId ;  /* 0x0000000000061919 */ /* 0x000e220000008800 */
[----:B------:R-:W-:Y:S02]  /*aef0*/  @P1 MOV R5, 0x400 ;  /* 0x0000040000051802 */ /* 0x000fe40000000f00 */
[----:B------:R-:W-:Y:S02]  /*af00*/  ISETP.GE.U32.AND P2, PT, R16, UR4, PT ;  /* 0x0000000410007c0c */ /* 0x000fe4000bf46070 */
[----:B------:R-:W-:Y:S02]  /*af10*/  LOP3.LUT R4, R4, 0x1, RZ, 0xc0, !PT ;  /* 0x0000000104047812 */ /* 0x000fe400078ec0ff */
[----:B------:R-:W-:Y:S02]  /*af20*/  LOP3.LUT R3, R3, 0x3, RZ, 0xc0, !PT ;  /* 0x0000000303037812 */ /* 0x000fe400078ec0ff */
[----:B------:R-:W-:-:S02]  /*af30*/  PRMT R10, RZ, 0x7610, R10 ;  /* 0x00007610ff0a7816 */ /* 0x000fc4000000000a */
[----:B0-----:R-:W-:Y:S01]  /*af40*/  @P1 LEA R5, R6, R5, 0x18 ;  /* 0x0000000506051211 */ /* 0x001fe200078ec0ff */
[----:B------:R-:W-:-:S03]  /*af50*/  IMAD.MOV.U32 R6, RZ, RZ, -0x1 ;  /* 0xffffffffff067424 */ /* 0x000fc600078e00ff */
[----:B------:R0:W-:Y:S01]  /*af60*/  @P1 SYNCS.ARRIVE.TRANS64.A1T0 RZ, [R5+URZ+0x58], RZ ;  /* 0x000058ff05ff19a7 */ /* 0x0001e2000810003f */
[----:B------:R-:W-:-:S04]  /*af70*/  ISETP.NE.U32.AND P1, PT, R4, 0x1, PT ;  /* 0x000000010400780c */ /* 0x000fc80003f25070 */
[----:B------:R-:W-:Y:S02]  /*af80*/  ISETP.GT.U32.AND P1, PT, R8, 0x3, !P1 ;  /* 0x000000030800780c */ /* 0x000fe40004f24070 */
[----:B0-----:R-:W-:Y:S02]  /*af90*/  SEL R5, RZ, 0x1, !P0 ;  /* 0x00000001ff057807 */ /* 0x001fe40004000000 */
[----:B------:R-:W-:Y:S02]  /*afa0*/  ISETP.GE.U32.AND.EX P0, PT, R17, UR5, PT, P2 ;  /* 0x0000000511007c0c */ /* 0x000fe4000bf06120 */
[----:B------:R-:W-:-:S04]  /*afb0*/  SEL R4, RZ, 0x1, !P1 ;  /* 0x00000001ff047807 */ /* 0x000fc80004800000 */
[----:B------:R-:W-:Y:S02]  /*afc0*/  LOP3.LUT R0, R4, R0, R5, 0x96, !PT ;  /* 0x0000000004007212 */ /* 0x000fe400078e9605 */
[----:B------:R-:W-:-:S05]  /*afd0*/  PRMT R4, RZ, 0x7610, R4 ;  /* 0x00007610ff047816 */ /* 0x000fca0000000004 */
[----:B------:R-:W-:Y:S05]  /*afe0*/  @P0 BRA `(.L_x_302) ;  /* 0x0000000400540947 */ /* 0x000fea0003800000 */
[----:B------:R-:W0:Y:S01]  /*aff0*/  S2R R15, SR_CTAID.X ;  /* 0x00000000000f7919 */ /* 0x000e220000002500 */
[----:B------:R-:W-:Y:S01]  /*b000*/  ULDC.64 UR4, c[0x0][0x628] ;  /* 0x00018a0000047ab9 */ /* 0x000fe20000000a00 */
[----:B------:R-:W-:Y:S01]  /*b010*/  ULDC UR7, c[0x0][0x630] ;  /* 0x00018c0000077ab9 */ /* 0x000fe20000000800 */
[----:B------:R-:W-:Y:S01]  /*b020*/  ISETP.NE.U32.AND P0, PT, RZ, UR4, PT ;  /* 0x00000004ff007c0c */ /* 0x000fe2000bf05070 */
[----:B------:R-:W1:Y:S01]  /*b030*/  S2R R20, SR_CTAID.Y ;  /* 0x0000000000147919 */ /* 0x000e620000002600 */
[----:B------:R-:W-:Y:S01]  /*b040*/  ULDC UR8, c[0x0][0x150] ;  /* 0x0000540000087ab9 */ /* 0x000fe20000000800 */
[----:B------:R-:W-:Y:S01]  /*b050*/  IMAD.MOV.U32 R4, RZ, RZ, R16 ;  /* 0x000000ffff047224 */ /* 0x000fe200078e0010 */
[----:B------:R-:W-:Y:S01]  /*b060*/  ISETP.NE.AND.EX P0, PT, RZ, UR5, PT, P0 ;  /* 0x00000005ff007c0c */ /* 0x000fe2000bf05300 */
[----:B------:R-:W-:Y:S01]  /*b070*/  IMAD.MOV.U32 R5, RZ, RZ, R17 ;  /* 0x000000ffff057224 */ /* 0x000fe200078e0011 */
[----:B0-----:R-:W-:-:S11]  /*b080*/  I2FP.F32.U32 R22, R15 ;  /* 0x0000000f00167245 */ /* 0x001fd60000201000 */
[----:B------:R-:W-:Y:S05]  /*b090*/  @!P0 BRA `(.L_x_303) ;  /* 0x0000000000288947 */ /* 0x000fea0003800000 */
[----:B------:R-:W-:Y:S02]  /*b0a0*/  ULDC UR6, c[0x0][0x634] ;  /* 0x00018d0000067ab9 */ /* 0x000fe40000000800 */
[----:B------:R-:W-:-:S05]  /*b0b0*/  IADD3 R5, P0, R16, UR6, RZ ;  /* 0x0000000610057c10 */ /* 0x000fca000ff1e0ff */
[----:B------:R-:W-:-:S04]  /*b0c0*/  IMAD.X R21, RZ, RZ, R17, P0 ;  /* 0x000000ffff157224 */ /* 0x000fc800000e0611 */
[----:B------:R-:W-:-:S04]  /*b0d0*/  IMAD.WIDE.U32 R6, R21, UR4, RZ ;  /* 0x0000000415067c25 */ /* 0x000fc8000f8e00ff */
[----:B------:R-:W-:-:S04]  /*b0e0*/  IMAD.WIDE.U32 R6, P0, R5, UR5, R6 ;  /* 0x0000000505067c25 */ /* 0x000fc8000f800006 */
[----:B------:R-:W-:-:S04]  /*b0f0*/  IMAD.WIDE.U32 R4, R5, UR4, RZ ;  /* 0x0000000405047c25 */ /* 0x000fc8000f8e00ff */
[----:B------:R-:W-:Y:S01]  /*b100*/  IMAD.MOV.U32 R4, RZ, RZ, R7 ;  /* 0x000000ffff047224 */ /* 0x000fe200078e0007 */
[----:B------:R-:W-:Y:S01]  /*b110*/  IADD3 RZ, P1, R5, R6, RZ ;  /* 0x0000000605ff7210 */ /* 0x000fe20007f3e0ff */
[----:B------:R-:W-:-:S04]  /*b120*/  IMAD.X R5, RZ, RZ, RZ, P0 ;  /* 0x000000ffff057224 */ /* 0x000fc800000e06ff */
[----:B------:R-:W-:-:S08]  /*b130*/  IMAD.WIDE.U32.X R4, R21, UR5, R4, P1 ;  /* 0x0000000515047c25 */ /* 0x000fd000088e0404 */
.L_x_303:
[--C-:B------:R-:W-:Y:S01]  /*b140*/  SHF.R.U64 R14, R4, UR7, R5.reuse ;  /* 0x00000007040e7c19 */ /* 0x100fe20008001205 */
[----:B------:R-:W-:Y:S01]  /*b150*/  FMUL R22, R22, UR8 ;  /* 0x0000000816167c20 */ /* 0x000fe20008400000 */
[----:B------:R-:W-:Y:S01]  /*b160*/  SHF.R.U32.HI R4, RZ, UR7, R5 ;  /* 0x00000007ff047c19 */ /* 0x000fe20008011605 */
[----:B------:R-:W0:Y:S01]  /*b170*/  LDC R6, c[0x0][0x144] ;  /* 0x00005100ff067b82 */ /* 0x000e220000000800 */
[----:B------:R-:W-:Y:S01]  /*b180*/  IADD3 R5, P0, RZ, -R14, RZ ;  /* 0x8000000eff057210 */ /* 0x000fe20007f1e0ff */
[----:B------:R-:W-:Y:S01]  /*b190*/  ULDC UR6, c[0x0][0x154] ;  /* 0x0000550000067ab9 */ /* 0x000fe20000000800 */
[----:B-1----:R-:W-:Y:S01]  /*b1a0*/  I2FP.F32.U32 R7, R20 ;  /* 0x0000001400077245 */ /* 0x002fe20000201000 */
[----:B------:R-:W1:Y:S01]  /*b1b0*/  F2I.U32.TRUNC.NTZ R22, R22 ;  /* 0x0000001600167305 */ /* 0x000e62000020f000 */
[----:B------:R-:W-:Y:S01]  /*b1c0*/  ULDC.64 UR4, c[0x0][0x620] ;  /* 0x0001880000047ab9 */ /* 0x000fe20000000a00 */
[----:B------:R-:W-:Y:S01]  /*b1d0*/  IMAD.X R4, RZ, RZ, ~R4, P0 ;  /* 0x000000ffff047224 */ /* 0x000fe200000e0e04 */
[----:B------:R-:W-:Y:S01]  /*b1e0*/  ISETP.NE.AND P2, PT, R2, 0x1, PT ;  /* 0x000000010200780c */ /* 0x000fe20003f45270 */
[----:B------:R-:W-:Y:S01]  /*b1f0*/  FMUL R23, R7, UR6 ;  /* 0x0000000607177c20 */ /* 0x000fe20008400000 */
[----:B------:R-:W2:Y:S01]  /*b200*/  LDC R25, c[0x0][0x148] ;  /* 0x00005200ff197b82 */ /* 0x000ea20000000800 */
[----:B------:R-:W-:Y:S01]  /*b210*/  IMAD R4, R4, UR4, RZ ;  /* 0x0000000404047c24 */ /* 0x000fe2000f8e02ff */
[----:B------:R-:W-:-:S02]  /*b220*/  ULDC.64 UR6, c[0x0][0x640] ;  /* 0x0001900000067ab9 */ /* 0x000fc40000000a00 */
[----:B------:R-:W-:Y:S01]  /*b230*/  ISETP.NE.U32.AND P0, PT, RZ, UR6, PT ;  /* 0x00000006ff007c0c */ /* 0x000fe2000bf05070 */
[----:B------:R-:W3:Y:S01]  /*b240*/  F2I.U32.TRUNC.NTZ R23, R23 ;  /* 0x0000001700177305 */ /* 0x000ee2000020f000 */
[C---:B------:R-:W-:Y:S02]  /*b250*/  IMAD R7, R5.reuse, UR5, R4 ;  /* 0x0000000505077c24 */ /* 0x040fe4000f8e0204 */
[----:B------:R-:W-:Y:S01]  /*b260*/  IMAD.WIDE.U32 R4, R5, UR4, R16 ;  /* 0x0000000405047c25 */ /* 0x000fe2000f8e0010 */
[----:B------:R-:W-:Y:S01]  /*b270*/  ULDC UR4, c[0x0][0x618] ;  /* 0x0001860000047ab9 */ /* 0x000fe20000000800 */
[----:B------:R-:W-:Y:S02]  /*b280*/  ISETP.NE.AND.EX P0, PT, RZ, UR7, PT, P0 ;  /* 0x00000007ff007c0c */ /* 0x000fe4000bf05300 */
[----:B------:R-:W-:Y:S02]  /*b290*/  IMAD.IADD R5, R5, 0x1, R7 ;  /* 0x0000000105057824 */ /* 0x000fe400078e0207 */
[----:B-1----:R-:W-:-:S03]  /*b2a0*/  IMAD.MOV R22, RZ, RZ, -R22 ;  /* 0x000000ffff167224 */ /* 0x002fc600078e0a16 */
[----:B------:R-:W-:Y:S01]  /*b2b0*/  SHF.R.U64 R21, R4, UR4, R5 ;  /* 0x0000000404157c19 */ /* 0x000fe20008001205 */
[----:B0-----:R-:W-:Y:S01]  /*b2c0*/  IMAD R15, R6, R22, R15 ;  /* 0x00000016060f7224 */ /* 0x001fe200078e020f */
[----:B------:R-:W-:Y:S01]  /*b2d0*/  SHF.R.U32.HI R4, RZ, UR4, R5 ;  /* 0x00000004ff047c19 */ /* 0x000fe20008011605 */
[----:B------:R-:W-:Y:S01]  /*b2e0*/  ULDC UR4, c[0x0][0x608] ;  /* 0x0001820000047ab9 */ /* 0x000fe20000000800 */
[----:B---3--:R-:W-:Y:S02]  /*b2f0*/  IMAD.MOV R6, RZ, RZ, -R23 ;  /* 0x000000ffff067224 */ /* 0x008fe400078e0a17 */
[--C-:B------:R-:W-:Y:S02]  /*b300*/  SHF.R.U64 R22, R21, UR4, R4.reuse ;  /* 0x0000000415167c19 */ /* 0x100fe40008001204 */
[----:B------:R-:W-:Y:S01]  /*b310*/  SHF.R.U32.HI R5, RZ, UR4, R4 ;  /* 0x00000004ff057c19 */ /* 0x000fe20008011604 */
[----:B------:R-:W-:Y:S01]  /*b320*/  ULDC UR4, c[0x0][0x658] ;  /* 0x0001960000047ab9 */ /* 0x000fe20000000800 */
[----:B--2---:R-:W-:-:S02]  /*b330*/  @P2 IMAD R15, R25, R6, R20 ;  /* 0x00000006190f2224 */ /* 0x004fc400078e0214 */
[--C-:B------:R-:W-:Y:S02]  /*b340*/  SHF.R.U64 R20, R22, UR4, R5.reuse ;  /* 0x0000000416147c19 */ /* 0x100fe40008001205 */
[----:B------:R-:W-:-:S03]  /*b350*/  SHF.R.U32.HI R23, RZ, UR4, R5 ;  /* 0x00000004ff177c19 */ /* 0x000fc60008011605 */
[----:B------:R-:W-:Y:S02]  /*b360*/  IMAD.MOV.U32 R6, RZ, RZ, R20 ;  /* 0x000000ffff067224 */ /* 0x000fe400078e0014 */
[----:B------:R-:W-:Y:S01]  /*b370*/  IMAD.MOV.U32 R5, RZ, RZ, R23 ;  /* 0x000000ffff057224 */ /* 0x000fe200078e0017 */
[----:B------:R-:W-:Y:S06]  /*b380*/  @!P0 BRA `(.L_x_304) ;  /* 0x00000000002c8947 */ /* 0x000fec0003800000 */
        /* <DEDUP_REMOVED lines=9> */
[----:B------:R-:W-:-:S04]  /*b420*/  IMAD.WIDE.U32.X R4, R23, UR7, R4, P1 ;  /* 0x0000000717047c25 */ /* 0x000fc800088e0404 */
[----:B------:R-:W-:-:S07]  /*b430*/  IMAD.MOV.U32 R6, RZ, RZ, R4 ;  /* 0x000000ffff067224 */ /* 0x000fce00078e0004 */
.L_x_304:
[----:B------:R-:W-:Y:S01]  /*b440*/  ULDC UR4, c[0x0][0x648] ;  /* 0x0001920000047ab9 */ /* 0x000fe20000000800 */
[----:B------:R-:W-:Y:S01]  /*b450*/  LOP3.LUT R4, R22, UR17, RZ, 0xc0, !PT ;  /* 0x0000001116047c12 */ /* 0x000fe2000f8ec0ff */
[----:B------:R-:W-:Y:S01]  /*b460*/  ULDC UR5, c[0x0][0x610] ;  /* 0x0001840000057ab9 */ /* 0x000fe20000000800 */
[----:B------:R-:W-:Y:S01]  /*b470*/  SHF.R.U64 R5, R6, UR4, R5 ;  /* 0x0000000406057c19 */ /* 0x000fe20008001205 */
[----:B------:R-:W-:Y:S01]  /*b480*/  ULDC UR4, c[0x0][0x638] ;  /* 0x00018e0000047ab9 */ /* 0x000fe20000000800 */
[----:B------:R-:W-:-:S03]  /*b490*/  LOP3.LUT R21, R21, UR16, RZ, 0xc0, !PT ;  /* 0x0000001015157c12 */ /* 0x000fc6000f8ec0ff */
[----:B------:R-:W-:Y:S02]  /*b4a0*/  IMAD.MOV R7, RZ, RZ, -R5 ;  /* 0x000000ffff077224 */ /* 0x000fe400078e0a05 */
[----:B------:R-:W-:Y:S02]  /*b4b0*/  IMAD R4, R5, UR18, R4 ;  /* 0x0000001205047c24 */ /* 0x000fe4000f8e0204 */
[----:B------:R-:W-:Y:S01]  /*b4c0*/  IMAD R20, R7, UR4, R20 ;  /* 0x0000000407147c24 */ /* 0x000fe2000f8e0214 */
[----:B------:R-:W-:Y:S01]  /*b4d0*/  ULDC UR4, c[0x0][0x600] ;  /* 0x0001800000047ab9 */ /* 0x000fe20000000800 */
[----:B------:R-:W-:Y:S02]  /*b4e0*/  IMAD R15, R4, UR5, R15 ;  /* 0x00000005040f7c24 */ /* 0x000fe4000f8e020f */
[----:B------:R-:W-:Y:S02]  /*b4f0*/  IMAD R6, R20, UR4, R21 ;  /* 0x0000000414067c24 */ /* 0x000fe4000f8e0215 */
[----:B------:R-:W-:-:S03]  /*b500*/  IMAD.MOV.U32 R4, RZ, RZ, 0x1 ;  /* 0x00000001ff047424 */ /* 0x000fc600078e00ff */
[----:B------:R-:W-:Y:S02]  /*b510*/  SEL R20, R6, R15, !P2 ;  /* 0x0000000f06147207 */ /* 0x000fe40005000000 */
[----:B------:R-:W-:Y:S01]  /*b520*/  SEL R21, R15, R6, !P2 ;  /* 0x000000060f157207 */ /* 0x000fe20005000000 */
[----:B------:R-:W-:-:S07]  /*b530*/  IMAD.MOV.U32 R6, RZ, RZ, R14 ;  /* 0x000000ffff067224 */ /* 0x000fce00078e000e */
.L_x_302:
[----:B------:R-:W-:Y:S05]  /*b540*/  BSYNC B1 ;  /* 0x0000000000017941 */ /* 0x000fea0003800000 */
.L_x_301:
[----:B------:R-:W-:-:S13]  /*b550*/  LOP3.LUT P0, RZ, R4, 0xff, RZ, 0xc0, !PT ;  /* 0x000000ff04ff7812 */ /* 0x000fda000780c0ff */
[----:B------:R-:W-:Y:S05]  /*b560*/  @P0 BRA `(.L_x_305) ;  /* 0xfffffff4003c0947 */ /* 0x000fea000383ffff */
[----:B------:R-:W-:Y:S05]  /*b570*/  BSYNC B0 ;  /* 0x0000000000007941 */ /* 0x000fea0003800000 */
.L_x_294:
[----:B------:R-:W-:-:S03]  /*b580*/  UMOV UR4, 0xffffffff ;  /* 0xffffffff00047882 */ /* 0x000fc60000000000 */
[----:B------:R-:W-:Y:S05]  /*b590*/  BRA.DIV UR4, `(.L_x_306) ;  /* 0x0000000604147947 */ /* 0x000fea000b800000 */
[----:B------:R-:W-:-:S13]  /*b5a0*/  ELECT P6, URZ, PT ;  /* 0x00000000003f782f */ /* 0x000fda00038c0000 */
.L_x_320:
[----:B------:R-:W-:Y:S04]  /*b5b0*/  BSSY B0, `(.L_x_307) ;  /* 0x000002b000007945 */ /* 0x000fe80003800000 */
[----:B------:R-:W-:Y:S05]  /*b5c0*/  @!P6 BRA `(.L_x_308) ;  /* 0x0000000000a4e947 */ /* 0x000fea0003800000 */
[----:B------:R-:W-:-:S04]  /*b5d0*/  LOP3.LUT R19, R19, 0x2, RZ, 0xfc, !PT ;  /* 0x0000000213137812 */ /* 0x000fc800078efcff */
[----:B------:R-:W-:-:S13]  /*b5e0*/  ISETP.NE.AND P0, PT, R19, 0x3, PT ;  /* 0x000000031300780c */ /* 0x000fda0003f05270 */
[----:B------:R-:W-:Y:S05]  /*b5f0*/  @!P0 BRA `(.L_x_309) ;  /* 0x0000000000048947 */ /* 0x000fea0003800000 */
[----:B------:R-:W-:Y:S01]  /*b600*/  BPT.TRAP 0x1 ;  /* 0x000000040000795c */ /* 0x000fe20000300000 */
.L_x_309:
[----:B------:R-:W0:Y:S01]  /*b610*/  S2R R5, SR_CgaCtaId ;  /* 0x0000000000057919 */ /* 0x000e220000008800 */
[----:B------:R-:W-:Y:S02]  /*b620*/  MOV R2, 0x400 ;  /* 0x0000040000027802 */ /* 0x000fe40000000f00 */
[----:B------:R-:W-:Y:S02]  /*b630*/  SHF.L.U32 R4, R0, 0x1f, RZ ;  /* 0x0000001f00047819 */ /* 0x000fe400000006ff */
[----:B0-----:R-:W-:-:S05]  /*b640*/  LEA R2, R5, R2, 0x18 ;  /* 0x0000000205027211 */ /* 0x001fca00078ec0ff */
[----:B------:R-:W-:-:S04]  /*b650*/  VIADD R2, R2, 0x20 ;  /* 0x0000002002027836 */ /* 0x000fc80000000000 */
[C---:B------:R-:W-:Y:S02]  /*b660*/  IMAD R7, R3.reuse, 0x8, R2 ;  /* 0x0000000803077824 */ /* 0x040fe400078e0202 */
[----:B------:R-:W-:Y:S02]  /*b670*/  VIADD R3, R3, 0x1 ;  /* 0x0000000103037836 */ /* 0x000fe40000000000 */
[----:B------:R-:W0:Y:S03]  /*b680*/  SYNCS.PHASECHK.TRANS64.TRYWAIT P0, [R7+URZ], R4 ;  /* 0x00000004070075a7 */ /* 0x000e26000800017f */
[----:B------:R-:W-:-:S04]  /*b690*/  ISETP.NE.AND P1, PT, R3, 0x4, PT ;  /* 0x000000040300780c */ /* 0x000fc80003f25270 */
[----:B------:R-:W-:Y:S02]  /*b6a0*/  SEL R5, RZ, 0x1, P1 ;  /* 0x00000001ff057807 */ /* 0x000fe40000800000 */
[----:B------:R-:W-:Y:S02]  /*b6b0*/  SEL R3, R3, RZ, P1 ;  /* 0x000000ff03037207 */ /* 0x000fe40000800000 */
[----:B------:R-:W-:-:S03]  /*b6c0*/  LOP3.LUT R6, R0, R5, RZ, 0x3c, !PT ;  /* 0x0000000500067212 */ /* 0x000fc600078e3cff */
[----:B------:R-:W-:Y:S01]  /*b6d0*/  IMAD R8, R3, 0x8, R2 ;  /* 0x0000000803087824 */ /* 0x000fe200078e0202 */
[----:B------:R-:W-:Y:S01]  /*b6e0*/  SHF.L.U32 R5, R6, 0x1f, RZ ;  /* 0x0000001f06057819 */ /* 0x000fe200000006ff */
[----:B0-----:R-:W-:Y:S06]  /*b6f0*/  @!P0 BRA `(.L_x_310) ;  /* 0x0000000000dc8947 */ /* 0x001fec0003800000 */
.L_x_321:
[----:B------:R-:W1:Y:S01]  /*b700*/  SYNCS.PHASECHK.TRANS64.TRYWAIT P0, [R8+URZ], R5 ;  /* 0x00000005080075a7 */ /* 0x000e62000800017f */
[----:B------:R-:W-:-:S05]  /*b710*/  VIADD R0, R3, 0x1 ;  /* 0x0000000103007836 */ /* 0x000fca0000000000 */
[----:B------:R-:W-:-:S04]  /*b720*/  ISETP.NE.AND P1, PT, R0, 0x4, PT ;  /* 0x000000040000780c */ /* 0x000fc80003f25270 */
[----:B------:R-:W-:Y:S02]  /*b730*/  SEL R3, RZ, 0x1, P1 ;  /* 0x00000001ff037807 */ /* 0x000fe40000800000 */
[----:B0-----:R-:W-:Y:S02]  /*b740*/  SEL R7, R0, RZ, P1 ;  /* 0x000000ff00077207 */ /* 0x001fe40000800000 */
[----:B------:R-:W-:-:S03]  /*b750*/  LOP3.LUT R9, R6, R3, RZ, 0x3c, !PT ;  /* 0x0000000306097212 */ /* 0x000fc600078e3cff */
[----:B------:R-:W-:Y:S01]  /*b760*/  IMAD R11, R7, 0x8, R2 ;  /* 0x00000008070b7824 */ /* 0x000fe200078e0202 */
[----:B------:R-:W-:Y:S01]  /*b770*/  SHF.L.U32 R6, R9, 0x1f, RZ ;  /* 0x0000001f09067819 */ /* 0x000fe200000006ff */
[----:B-1----:R-:W-:Y:S06]  /*b780*/  @!P0 BRA `(.L_x_311) ;  /* 0x0000000000cc8947 */ /* 0x002fec0003800000 */
.L_x_322:
[----:B------:R-:W1:Y:S01]  /*b790*/  SYNCS.PHASECHK.TRANS64.TRYWAIT P0, [R11+URZ], R6 ;  /* 0x000000060b0075a7 */ /* 0x000e62000800017f */
[----:B------:R-:W-:-:S05]  /*b7a0*/  VIADD R0, R7, 0x1 ;  /* 0x0000000107007836 */ /* 0x000fca0000000000 */
[----:B------:R-:W-:-:S04]  /*b7b0*/  ISETP.NE.AND P1, PT, R0, 0x4, PT ;  /* 0x000000040000780c */ /* 0x000fc80003f25270 */
[----:B------:R-:W-:Y:S02]  /*b7c0*/  SEL R4, RZ, 0x1, P1 ;  /* 0x00000001ff047807 */ /* 0x000fe40000800000 */
[----:B------:R-:W-:Y:S02]  /*b7d0*/  SEL R3, R0, RZ, P1 ;  /* 0x000000ff00037207 */ /* 0x000fe40000800000 */
[----:B------:R-:W-:Y:S01]  /*b7e0*/  LOP3.LUT R0, R9, R4, RZ, 0x3c, !PT ;  /* 0x0000000409007212 */ /* 0x000fe200078e3cff */
[----:B-1----:R-:W-:Y:S06]  /*b7f0*/  @!P0 BRA `(.L_x_312) ;  /* 0x0000000000c48947 */ /* 0x002fec0003800000 */
.L_x_323:
[----:B------:R-:W-:Y:S01]  /*b800*/  IMAD R3, R3, 0x8, R2 ;  /* 0x0000000803037824 */ /* 0x000fe200078e0202 */
[----:B------:R-:W-:-:S07]  /*b810*/  SHF.L.U32 R0, R0, 0x1f, RZ ;  /* 0x0000001f00007819 */ /* 0x000fce00000006ff */
.L_x_313:
[----:B--2---:R2:W3:Y:S02]  /*b820*/  SYNCS.PHASECHK.TRANS64.TRYWAIT P0, [R3+URZ], R0 ;  /* 0x00000000030075a7 */ /* 0x0044e4000800017f */
[----:B---3--:R-:W-:Y:S05]  /*b830*/  @!P0 NANOSLEEP.SYNCS 0x989680 ;  /* 0x009896800000895d */ /* 0x008fea0003900000 */
[----:B------:R-:W3:Y:S02]  /*b840*/  @!P0 SYNCS.PHASECHK.TRANS64 P0, [R3+URZ], R0 ;  /* 0x00000000030085a7 */ /* 0x000ee4000800007f */
[----:B---3--:R-:W-:Y:S05]  /*b850*/  @!P0 BRA `(.L_x_313) ;  /* 0xfffffffc00f08947 */ /* 0x008fea000383ffff */
.L_x_308:
[----:B------:R-:W-:Y:S05]  /*b860*/  BSYNC B0 ;  /* 0x0000000000007941 */ /* 0x000fea0003800000 */
.L_x_307:
[----:B------:R-:W-:Y:S05]  /*b870*/  EXIT ;  /* 0x000000000000794d */ /* 0x000fea0003800000 */
.L_x_21:
[----:B---3--:R3:W4:Y:S02]  /*b880*/  SYNCS.PHASECHK.TRANS64.TRYWAIT P1, [R3+URZ], R0 ;  /* 0x00000000030075a7 */ /* 0x008724000802017f */
[----:B----4-:R-:W-:Y:S05]  /*b890*/  @!P1 NANOSLEEP.SYNCS 0x989680 ;  /* 0x009896800000995d */ /* 0x010fea0003900000 */
[----:B------:R-:W4:Y:S02]  /*b8a0*/  @!P1 SYNCS.PHASECHK.TRANS64 P1, [R3+URZ], R0 ;  /* 0x00000000030095a7 */ /* 0x000f24000802007f */
[----:B----4-:R-:W-:Y:S05]  /*b8b0*/  @!P1 BRA `(.L_x_21) ;  /* 0xfffffffc00f09947 */ /* 0x010fea000383ffff */
[----:B------:R-:W-:Y:S05]  /*b8c0*/  BRA `(.L_x_20) ;  /* 0xffffff5c00147947 */ /* 0x000fea000383ffff */
.L_x_26:
[----:B-1----:R1:W2:Y:S02]  /*b8d0*/  SYNCS.PHASECHK.TRANS64.TRYWAIT P1, [R5+URZ], R4 ;  /* 0x00000004050075a7 */ /* 0x0022a4000802017f */
[----:B--2---:R-:W-:Y:S05]  /*b8e0*/  @!P1 NANOSLEEP.SYNCS 0x989680 ;  /* 0x009896800000995d */ /* 0x004fea0003900000 */
[----:B------:R-:W2:Y:S02]  /*b8f0*/  @!P1 SYNCS.PHASECHK.TRANS64 P1, [R5+URZ], R4 ;  /* 0x00000004050095a7 */ /* 0x000ea4000802007f */
[----:B--2---:R-:W-:Y:S05]  /*b900*/  @!P1 BRA `(.L_x_26) ;  /* 0xfffffffc00f09947 */ /* 0x004fea000383ffff */
[----:B------:R-:W-:Y:S05]  /*b910*/  BRA `(.L_x_25) ;  /* 0xffffff6000107947 */ /* 0x000fea000383ffff */
.L_x_295:
[----:B------:R-:W-:Y:S01]  /*b920*/  BSSY B1, `(.L_x_314) ;  /* 0x0000006000017945 */ /* 0x000fe20003800000 */
[----:B------:R-:W-:-:S07]  /*b930*/  IMAD.MOV.U32 R15, RZ, RZ, -0x1 ;  /* 0xffffffffff0f7424 */ /* 0x000fce00078e00ff */
[----:B------:R-:W-:Y:S05]  /*b940*/  WARPSYNC.COLLECTIVE R15, `(.L_x_315) ;  /* 0x000000000f0c7348 */ /* 0x000fea0003c00000 */
[----:B------:R-:W-:Y:S02]  /*b950*/  ELECT P6, UR62, PT ;  /* 0x00000000003e782f */ /* 0x000fe400038c0000 */
[----:B------:R-:W-:Y:S01]  /*b960*/  MOV R14, UR62 ;  /* 0x0000003e000e7c02 */ /* 0x000fe20008000f00 */
[----:B------:R-:W-:Y:S10]  /*b970*/  ENDCOLLECTIVE ;  /* 0x000000000000791b */ /* 0x000ff40003800000 */
.L_x_315:
[----:B------:R-:W-:Y:S05]  /*b980*/  BSYNC B1 ;  /* 0x0000000000017941 */ /* 0x000fea0003800000 */
.L_x_314:
[----:B------:R-:W-:Y:S05]  /*b990*/  BRA `(.L_x_316) ;  /* 0xfffffff0003c7947 */ /* 0x000fea000383ffff */
.L_x_298:
[----:B-1----:R1:W2:Y:S02]  /*b9a0*/  SYNCS.PHASECHK.TRANS64.TRYWAIT P0, [R23+URZ+0x20], R14 ;  /* 0x0000200e170075a7 */ /* 0x0022a4000800017f */
[----:B--2---:R-:W-:Y:S05]  /*b9b0*/  @!P0 NANOSLEEP.SYNCS 0x989680 ;  /* 0x009896800000895d */ /* 0x004fea0003900000 */
[----:B------:R-:W2:Y:S02]  /*b9c0*/  @!P0 SYNCS.PHASECHK.TRANS64 P0, [R23+URZ+0x20], R14 ;  /* 0x0000200e170085a7 */ /* 0x000ea4000800007f */
[----:B--2---:R-:W-:Y:S05]  /*b9d0*/  @!P0 BRA `(.L_x_298) ;  /* 0xfffffffc00f08947 */ /* 0x004fea000383ffff */
[----:B------:R-:W-:Y:S05]  /*b9e0*/  BRA `(.L_x_317) ;  /* 0xfffffff000747947 */ /* 0x000fea000383ffff */
.L_x_306:
[----:B------:R-:W-:Y:S01]  /*b9f0*/  BSSY B0, `(.L_x_318) ;  /* 0x0000006000007945 */ /* 0x000fe20003800000 */
[----:B------:R-:W-:-:S07]  /*ba00*/  IMAD.MOV.U32 R15, RZ, RZ, -0x1 ;  /* 0xffffffffff0f7424 */ /* 0x000fce00078e00ff */
[----:B------:R-:W-:Y:S05]  /*ba10*/  WARPSYNC.COLLECTIVE R15, `(.L_x_319) ;  /* 0x000000000f0c7348 */ /* 0x000fea0003c00000 */
[----:B------:R-:W-:Y:S02]  /*ba20*/  ELECT P6, UR62, PT ;  /* 0x00000000003e782f */ /* 0x000fe400038c0000 */
[----:B------:R-:W-:Y:S01]  /*ba30*/  MOV R14, UR62 ;  /* 0x0000003e000e7c02 */ /* 0x000fe20008000f00 */
[----:B------:R-:W-:Y:S10]  /*ba40*/  ENDCOLLECTIVE ;  /* 0x000000000000791b */ /* 0x000ff40003800000 */
.L_x_319:
[----:B------:R-:W-:Y:S05]  /*ba50*/  BSYNC B0 ;  /* 0x0000000000007941 */ /* 0x000fea0003800000 */
.L_x_318:
[----:B------:R-:W-:Y:S05]  /*ba60*/  BRA `(.L_x_320) ;  /* 0xfffffff800d07947 */ /* 0x000fea000383ffff */
.L_x_310:
[----:B0-----:R0:W1:Y:S02]  /*ba70*/  SYNCS.PHASECHK.TRANS64.TRYWAIT P0, [R7+URZ], R4 ;  /* 0x00000004070075a7 */ /* 0x001064000800017f */
[----:B-1----:R-:W-:Y:S05]  /*ba80*/  @!P0 NANOSLEEP.SYNCS 0x989680 ;  /* 0x009896800000895d */ /* 0x002fea0003900000 */
[----:B------:R-:W1:Y:S02]  /*ba90*/  @!P0 SYNCS.PHASECHK.TRANS64 P0, [R7+URZ], R4 ;  /* 0x00000004070085a7 */ /* 0x000e64000800007f */
[----:B-1----:R-:W-:Y:S05]  /*baa0*/  @!P0 BRA `(.L_x_310) ;  /* 0xfffffffc00f08947 */ /* 0x002fea000383ffff */
[----:B------:R-:W-:Y:S05]  /*bab0*/  BRA `(.L_x_321) ;  /* 0xfffffffc00107947 */ /* 0x000fea000383ffff */
.L_x_311:
[----:B0-----:R0:W1:Y:S02]  /*bac0*/  SYNCS.PHASECHK.TRANS64.TRYWAIT P0, [R8+URZ], R5 ;  /* 0x00000005080075a7 */ /* 0x001064000800017f */
[----:B-1----:R-:W-:Y:S05]  /*bad0*/  @!P0 NANOSLEEP.SYNCS 0x989680 ;  /* 0x009896800000895d */ /* 0x002fea0003900000 */
[----:B------:R-:W1:Y:S02]  /*bae0*/  @!P0 SYNCS.PHASECHK.TRANS64 P0, [R8+URZ], R5 ;  /* 0x00000005080085a7 */ /* 0x000e64000800007f */
[----:B-1----:R-:W-:Y:S05]  /*baf0*/  @!P0 BRA `(.L_x_311) ;  /* 0xfffffffc00f08947 */ /* 0x002fea000383ffff */
[----:B------:R-:W-:Y:S05]  /*bb00*/  BRA `(.L_x_322) ;  /* 0xfffffffc00207947 */ /* 0x000fea000383ffff */
.L_x_312:
[----:B-1----:R1:W2:Y:S02]  /*bb10*/  SYNCS.PHASECHK.TRANS64.TRYWAIT P0, [R11+URZ], R6 ;  /* 0x000000060b0075a7 */ /* 0x0022a4000800017f */
[----:B--2---:R-:W-:Y:S05]  /*bb20*/  @!P0 NANOSLEEP.SYNCS 0x989680 ;  /* 0x009896800000895d */ /* 0x004fea0003900000 */
[----:B------:R-:W2:Y:S02]  /*bb30*/  @!P0 SYNCS.PHASECHK.TRANS64 P0, [R11+URZ], R6 ;  /* 0x000000060b0085a7 */ /* 0x000ea4000800007f */
[----:B--2---:R-:W-:Y:S05]  /*bb40*/  @!P0 BRA `(.L_x_312) ;  /* 0xfffffffc00f08947 */ /* 0x004fea000383ffff */
[----:B------:R-:W-:Y:S05]  /*bb50*/  BRA `(.L_x_323) ;  /* 0xfffffffc00287947 */ /* 0x000fea000383ffff */
.L_x_324:
[----:B------:R-:W-:-:S00]  /*bb60*/  BRA `(.L_x_324) ;  /* 0xfffffffc00fc7947 */ /* 0x000fc0000383ffff */
[----:B------:R-:W-:-:S00]  /*bb70*/  NOP ;  /* 0x0000000000007918 */ /* 0x000fc00000000000 */
        /* <DEDUP_REMOVED lines=8> */
.L_x_325:


//--------------------- .nv.global.init           --------------------------
	.section	.nv.global.init,"aw",@progbits
.nv.global.init:
	.type		$str$22,@object
	.size		$str$22,($str$23 - $str$22)
$str$22:
        /*0000*/ 	.byte	0x6b, 0x5f, 0x74, 0x69, 0x6c, 0x65, 0x5f, 0x63, 0x6f, 0x75, 0x6e, 0x74, 0x20, 0x3e, 0x3d, 0x20
        /*0010*/ 	.byte	0x31, 0x00
	.type		$str$23,@object
	.size		$str$23,(__unnamed_1 - $str$23)
$str$23:
        /*0012*/ 	.byte	0x2f, 0x74, 0x6d, 0x70, 0x2f, 0x63, 0x75, 0x74, 0x6c, 0x61, 0x73, 0x73, 0x5f, 0x73, 0x77, 0x65
        /*0022*/ 	.byte	0x65, 0x70, 0x5f, 0x73, 0x72, 0x63, 0x2f, 0x69, 0x6e, 0x63, 0x6c, 0x75, 0x64, 0x65, 0x2f, 0x63
        /*0032*/ 	.byte	0x75, 0x74, 0x6c, 0x61, 0x73, 0x73, 0x2f, 0x67, 0x65, 0x6d, 0x6d, 0x2f, 0x63, 0x6f, 0x6c, 0x6c
        /*0042*/ 	.byte	0x65, 0x63, 0x74, 0x69, 0x76, 0x65, 0x2f, 0x73, 0x6d, 0x39, 0x30, 0x5f, 0x6d, 0x6d, 0x61, 0x5f
        /*0052*/ 	.byte	0x74, 0x6d, 0x61, 0x5f, 0x67, 0x6d, 0x6d, 0x61, 0x5f, 0x73, 0x73, 0x5f, 0x77, 0x61, 0x72, 0x70
        /*0062*/ 	.byte	0x73, 0x70, 0x65, 0x63, 0x69, 0x61, 0x6c, 0x69, 0x7a, 0x65, 0x64, 0x2e, 0x68, 0x70, 0x70, 0x00
	.type		__unnamed_1,@object
	.size		__unnamed_1,(.L_0 - __unnamed_1)
__unnamed_1:
        /*0072*/ 	.byte	0x76, 0x6f, 0x69, 0x64, 0x20, 0x63, 0x75, 0x74, 0x6c, 0x61, 0x73, 0x73, 0x3a, 0x3a, 0x67, 0x65
        /* <DEDUP_REMOVED lines=181> */
.L_0:


//--------------------- .nv.shared._ZN7cutlass13device_kernelINS_4gemm6kernel13GemmUniversalIN4cute5tupleIJiiiiEEENS1_10collective13CollectiveMmaINS1_34MainloopSm90TmaGmmaWarpSpecializedILi4ENS5_IJNS4_1CILi2EEENSA_ILi1EEESC_EEENS1_35KernelTmaWarpSpecializedCooperativeEEENS5_IJNSA_ILi128EEENSA_ILi256EEENSA_ILi64EEEEEENS_10bfloat16_tENS5_IJlSC_lEEESK_SL_NS4_8TiledMMAINS4_8MMA_AtomIJNS4_4SM904GMMA28MMA_64x256x16_F32BF16BF16_SSILNSP_5MajorE0ELSR_0ELNSP_7ScaleInE1ELSS_1EEEEEENS4_6LayoutISD_NS5_IJSC_NSA_ILi0EEESW_EEEEENS5_IJNS4_10UnderscoreESZ_SZ_EEEEENS4_13SM90_TMA_LOADENS4_14ComposedLayoutINS4_7SwizzleILi3ELi4ELi3EEENS4_18smem_ptr_flag_bitsILi16EEENSV_INS5_IJNSA_ILi8EEESI_EEENS5_IJSI_SC_EEEEEEEvNS4_8identityENS4_23SM90_TMA_LOAD_MULTICASTES1C_vS1D_EENS_8epilogue10collective6detail29Sm90TmaWarpSpecializedAdapterINS1H_15DefaultEpilogueISK_SL_SL_NS1G_6thread17LinearCombinationISK_Li1EffLNS1L_9ScaleType4KindE0ELNS_15FloatRoundStyleE2ESK_EENS1_15EpilogueDefaultEEEEEvvEEEEvNT_6ParamsE --------------------------
	.section	.nv.shared._ZN7cutlass13device_kernelINS_4gemm6kernel13GemmUniversalIN4cute5tupleIJiiiiEEENS1_10collective13CollectiveMmaINS1_34MainloopSm90TmaGmmaWarpSpecializedILi4ENS5_IJNS4_1CILi2EEENSA_ILi1EEESC_EEENS1_35KernelTmaWarpSpecializedCooperativeEEENS5_IJNSA_ILi128EEENSA_ILi256EEENSA_ILi64EEEEEENS_10bfloat16_tENS5_IJlSC_lEEESK_SL_NS4_8TiledMMAINS4_8MMA_AtomIJNS4_4SM904GMMA28MMA_64x256x16_F32BF16BF16_SSILNSP_5MajorE0ELSR_0ELNSP_7ScaleInE1ELSS_1EEEEEENS4_6LayoutISD_NS5_IJSC_NSA_ILi0EEESW_EEEEENS5_IJNS4_10UnderscoreESZ_SZ_EEEEENS4_13SM90_TMA_LOADENS4_14ComposedLayoutINS4_7SwizzleILi3ELi4ELi3EEENS4_18smem_ptr_flag_bitsILi16EEENSV_INS5_IJNSA_ILi8EEESI_EEENS5_IJSI_SC_EEEEEEEvNS4_8identityENS4_23SM90_TMA_LOAD_MULTICASTES1C_vS1D_EENS_8epilogue10collective6detail29Sm90TmaWarpSpecializedAdapterINS1H_15DefaultEpilogueISK_SL_SL_NS1G_6thread17LinearCombinationISK_Li1EffLNS1L_9ScaleType4KindE0ELNS_15FloatRoundStyleE2ESK_EENS1_15EpilogueDefaultEEEEEvvEEEEvNT_6ParamsE,"aw",@nobits
	.sectionflags	@""
	.align	16
	.zero		1024


//--------------------- .nv.shared.reserved.0     --------------------------
	.section	.nv.shared.reserved.0,"aw",@nobits
	.weak		__nv_reservedSMEM_offset_0_alias
	.size		__nv_reservedSMEM_offset_0_alias, 0, 0
	.other		__nv_reservedSMEM_offset_0_alias,@"STO_CUDA_RESERVED_SHARED STV_DEFAULT"
__nv_reservedSMEM_offset_0_alias:
	.zero		0


//--------------------- .nv.global                --------------------------
	.section	.nv.global,"aw",@nobits
.nv.global:
	.type		_ZN40_INTERNAL_3bb3776e_4_k_cu_4b9bec58_152764cute1_E,@object
	.size		_ZN40_INTERNAL_3bb3776e_4_k_cu_4b9bec58_152764cute1_E,(_ZN40_INTERNAL_3bb3776e_4_k_cu_4b9bec58_152764cuda3std3__45__cpo6cbeginE - _ZN40_INTERNAL_3bb3776e_4_k_cu_4b9bec58_152764cute1_E)
_ZN40_INTERNAL_3bb3776e_4_k_cu_4b9bec58_152764cute1_E:
	.zero		1
	.type		_ZN40_INTERNAL_3bb3776e_4_k_cu_4b9bec58_152764cuda3std3__45__cpo6cbeginE,@object
	.size		_ZN40_INTERNAL_3bb3776e_4_k_cu_4b9bec58_152764cuda3std3__45__cpo6cbeginE,(_ZN40_INTERNAL_3bb3776e_4_k_cu_4b9bec58_152764cuda3std3__48in_placeE - _ZN40_INTERNAL_3bb3776e_4_k_cu_4b9bec58_152764cuda3std3__45__cpo6cbeginE)
_ZN40_INTERNAL_3bb3776e_4_k_cu_4b9bec58_152764cuda3std3__45__cpo6cbeginE:
	.zero		1
	.type		_ZN40_INTERNAL_3bb3776e_4_k_cu_4b9bec58_152764cuda3std3__48in_placeE,@object
	.size		_ZN40_INTERNAL_3bb3776e_4_k_cu_4b9bec58_152764cuda3std3__48in_placeE,(_ZN40_INTERNAL_3bb3776e_4_k_cu_4b9bec58_152764cuda3std6ranges3__45__cpo9iter_moveE - _ZN40_INTERNAL_3bb3776e_4_k_cu_4b9bec58_152764cuda3std3__48in_placeE)
_ZN40_INTERNAL_3bb3776e_4_k_cu_4b9bec58_152764cuda3std3__48in_placeE:
	.zero		1
	.type		_ZN40_INTERNAL_3bb3776e_4_k_cu_4b9bec58_152764cuda3std6ranges3__45__cpo9iter_moveE,@object
	.size		_ZN40_INTERNAL_3bb3776e_4_k_cu_4b9bec58_152764cuda3std6ranges3__45__cpo9iter_moveE,(_ZN40_INTERNAL_3bb3776e_4_k_cu_4b9bec58_152764cuda3std3__45__cpo5beginE - _ZN40_INTERNAL_3bb3776e_4_k_cu_4b9bec58_152764cuda3std6ranges3__45__cpo9iter_moveE)
_ZN40_INTERNAL_3bb3776e_4_k_cu_4b9bec58_152764cuda3std6ranges3__45__cpo9iter_moveE:
	.zero		1
	.type		_ZN40_INTERNAL_3bb3776e_4_k_cu_4b9bec58_152764cuda3std3__45__cpo5beginE,@object
	.size		_ZN40_INTERNAL_3bb3776e_4_k_cu_4b9bec58_152764cuda3std3__45__cpo5beginE,(_ZN40_INTERNAL_3bb3776e_4_k_cu_4b9bec58_152764cuda3std3__442_GLOBAL__N__3bb3776e_4_k_cu_4b9bec58_152766ignoreE - _ZN40_INTERNAL_3bb3776e_4_k_cu_4b9bec58_152764cuda3std3__45__cpo5beginE)
_ZN40_INTERNAL_3bb3776e_4_k_cu_4b9bec58_152764cuda3std3__45__cpo5beginE:
	.zero		1
	.type		_ZN40_INTERNAL_3bb3776e_4_k_cu_4b9bec58_152764cuda3std3__442_GLOBAL__N__3bb3776e_4_k_cu_4b9bec58_152766ignoreE,@object
	.size		_ZN40_INTERNAL_3bb3776e_4_k_cu_4b9bec58_152764cuda3std3__442_GLOBAL__N__3bb3776e_4_k_cu_4b9bec58_152766ignoreE,(_ZN40_INTERNAL_3bb3776e_4_k_cu_4b9bec58_152764cute7productE - _ZN40_INTERNAL_3bb3776e_4_k_cu_4b9bec58_152764cuda3std3__442_GLOBAL__N__3bb3776e_4_k_cu_4b9bec58_152766ignoreE)
_ZN40_INTERNAL_3bb3776e_4_k_cu_4b9bec58_152764cuda3std3__442_GLOBAL__N__3bb3776e_4_k_cu_4b9bec58_152766ignoreE:
	.zero		1
	.type		_ZN40_INTERNAL_3bb3776e_4_k_cu_4b9bec58_152764cute7productE,@object
	.size		_ZN40_INTERNAL_3bb3776e_4_k_cu_4b9bec58_152764cute7productE,(_ZN40_INTERNAL_3bb3776e_4_k_cu_4b9bec58_152764cuda3std3__45__cpo3endE - _ZN40_INTERNAL_3bb3776e_4_k_cu_4b9bec58_152764cute7productE)
_ZN40_INTERNAL_3bb3776e_4_k_cu_4b9bec58_152764cute7productE:
	.zero		1
	.type		_ZN40_INTERNAL_3bb3776e_4_k_cu_4b9bec58_152764cuda3std3__45__cpo3endE,@object
	.size		_ZN40_INTERNAL_3bb3776e_4_k_cu_4b9bec58_152764cuda3std3__45__cpo3endE,(_ZN40_INTERNAL_3bb3776e_4_k_cu_4b9bec58_152764cuda3std3__419piecewise_constructE - _ZN40_INTERNAL_3bb3776e_4_k_cu_4b9bec58_152764cuda3std3__45__cpo3endE)
_ZN40_INTERNAL_3bb3776e_4_k_cu_4b9bec58_152764cuda3std3__45__cpo3endE:
	.zero		1
	.type		_ZN40_INTERNAL_3bb3776e_4_k_cu_4b9bec58_152764cuda3std3__419piecewise_constructE,@object
	.size		_ZN40_INTERNAL_3bb3776e_4_k_cu_4b9bec58_152764cuda3std3__419piecewise_constructE,(_ZN40_INTERNAL_3bb3776e_4_k_cu_4b9bec58_152764cuda3std3__45__cpo4cendE - _ZN40_INTERNAL_3bb3776e_4_k_cu_4b9bec58_152764cuda3std3__419piecewise_constructE)
_ZN40_INTERNAL_3bb3776e_4_k_cu_4b9bec58_152764cuda3std3__419piecewise_constructE:
	.zero		1
	.type		_ZN40_INTERNAL_3bb3776e_4_k_cu_4b9bec58_152764cuda3std3__45__cpo4cendE,@object
	.size		_ZN40_INTERNAL_3bb3776e_4_k_cu_4b9bec58_152764cuda3std3__45__cpo4cendE,(_ZN40_INTERNAL_3bb3776e_4_k_cu_4b9bec58_152764cuda3std6ranges3__45__cpo4swapE - _ZN40_INTERNAL_3bb3776e_4_k_cu_4b9bec58_152764cuda3std3__45__cpo4cendE)
_ZN40_INTERNAL_3bb3776e_4_k_cu_4b9bec58_152764cuda3std3__45__cpo4cendE:
	.zero		1
	.type		_ZN40_INTERNAL_3bb3776e_4_k_cu_4b9bec58_152764cuda3std6ranges3__45__cpo4swapE,@object
	.size		_ZN40_INTERNAL_3bb3776e_4_k_cu_4b9bec58_152764cuda3std6ranges3__45__cpo4swapE,(.L_8 - _ZN40_INTERNAL_3bb3776e_4_k_cu_4b9bec58_152764cuda3std6ranges3__45__cpo4swapE)
_ZN40_INTERNAL_3bb3776e_4_k_cu_4b9bec58_152764cuda3std6ranges3__45__cpo4swapE:
	.zero		1
.L_8:


//--------------------- .nv.constant0._ZN7cutlass13device_kernelINS_4gemm6kernel13GemmUniversalIN4cute5tupleIJiiiiEEENS1_10collective13CollectiveMmaINS1_34MainloopSm90TmaGmmaWarpSpecializedILi4ENS5_IJNS4_1CILi2EEENSA_ILi1EEESC_EEENS1_35KernelTmaWarpSpecializedCooperativeEEENS5_IJNSA_ILi128EEENSA_ILi256EEENSA_ILi64EEEEEENS_10bfloat16_tENS5_IJlSC_lEEESK_SL_NS4_8TiledMMAINS4_8MMA_AtomIJNS4_4SM904GMMA28MMA_64x256x16_F32BF16BF16_SSILNSP_5MajorE0ELSR_0ELNSP_7ScaleInE1ELSS_1EEEEEENS4_6LayoutISD_NS5_IJSC_NSA_ILi0EEESW_EEEEENS5_IJNS4_10UnderscoreESZ_SZ_EEEEENS4_13SM90_TMA_LOADENS4_14ComposedLayoutINS4_7SwizzleILi3ELi4ELi3EEENS4_18smem_ptr_flag_bitsILi16EEENSV_INS5_IJNSA_ILi8EEESI_EEENS5_IJSI_SC_EEEEEEEvNS4_8identityENS4_23SM90_TMA_LOAD_MULTICASTES1C_vS1D_EENS_8epilogue10collective6detail29Sm90TmaWarpSpecializedAdapterINS1H_15DefaultEpilogueISK_SL_SL_NS1G_6thread17LinearCombinationISK_Li1EffLNS1L_9ScaleType4KindE0ELNS_15FloatRoundStyleE2ESK_EENS1_15EpilogueDefaultEEEEEvvEEEEvNT_6ParamsE --------------------------
	.section	.nv.constant0._ZN7cutlass13device_kernelINS_4gemm6kernel13GemmUniversalIN4cute5tupleIJiiiiEEENS1_10collective13CollectiveMmaINS1_34MainloopSm90TmaGmmaWarpSpecializedILi4ENS5_IJNS4_1CILi2EEENSA_ILi1EEESC_EEENS1_35KernelTmaWarpSpecializedCooperativeEEENS5_IJNSA_ILi128EEENSA_ILi256EEENSA_ILi64EEEEEENS_10bfloat16_tENS5_IJlSC_lEEESK_SL_NS4_8TiledMMAINS4_8MMA_AtomIJNS4_4SM904GMMA28MMA_64x256x16_F32BF16BF16_SSILNSP_5MajorE0ELSR_0ELNSP_7ScaleInE1ELSS_1EEEEEENS4_6LayoutISD_NS5_IJSC_NSA_ILi0EEESW_EEEEENS5_IJNS4_10UnderscoreESZ_SZ_EEEEENS4_13SM90_TMA_LOADENS4_14ComposedLayoutINS4_7SwizzleILi3ELi4ELi3EEENS4_18smem_ptr_flag_bitsILi16EEENSV_INS5_IJNSA_ILi8EEESI_EEENS5_IJSI_SC_EEEEEEEvNS4_8identityENS4_23SM90_TMA_LOAD_MULTICASTES1C_vS1D_EENS_8epilogue10collective6detail29Sm90TmaWarpSpecializedAdapterINS1H_15DefaultEpilogueISK_SL_SL_NS1G_6thread17LinearCombinationISK_Li1EffLNS1L_9ScaleType4KindE0ELNS_15FloatRoundStyleE2ESK_EENS1_15EpilogueDefaultEEEEEvvEEEEvNT_6ParamsE,"a",@progbits
	.sectionflags	@""
	.align	4
.nv.constant0._ZN7cutlass13device_kernelINS_4gemm6kernel13GemmUniversalIN4cute5tupleIJiiiiEEENS1_10collective13CollectiveMmaINS1_34MainloopSm90TmaGmmaWarpSpecializedILi4ENS5_IJNS4_1CILi2EEENSA_ILi1EEESC_EEENS1_35KernelTmaWarpSpecializedCooperativeEEENS5_IJNSA_ILi128EEENSA_ILi256EEENSA_ILi64EEEEEENS_10bfloat16_tENS5_IJlSC_lEEESK_SL_NS4_8TiledMMAINS4_8MMA_AtomIJNS4_4SM904GMMA28MMA_64x256x16_F32BF16BF16_SSILNSP_5MajorE0ELSR_0ELNSP_7ScaleInE1ELSS_1EEEEEENS4_6LayoutISD_NS5_IJSC_NSA_ILi0EEESW_EEEEENS5_IJNS4_10UnderscoreESZ_SZ_EEEEENS4_13SM90_TMA_LOADENS4_14ComposedLayoutINS4_7SwizzleILi3ELi4ELi3EEENS4_18smem_ptr_flag_bitsILi16EEENSV_INS5_IJNSA_ILi8EEESI_EEENS5_IJSI_SC_EEEEEEEvNS4_8identityENS4_23SM90_TMA_LOAD_MULTICASTES1C_vS1D_EENS_8epilogue10collective6detail29Sm90TmaWarpSpecializedAdapterINS1H_15DefaultEpilogueISK_SL_SL_NS1G_6thread17LinearCombinationISK_Li1EffLNS1L_9ScaleType4KindE0ELNS_15FloatRoundStyleE2ESK_EENS1_15EpilogueDefaultEEEEEvvEEEEvNT_6ParamsE:
	.zero		1664


//--------------------- SYMBOLS --------------------------

	.type		.nv.reservedSmem.offset0,@object
	.size		.nv.reservedSmem.offset0,0x4
	.type		__assertfail,@function
